	.target	sm_90a

	.elftype	@"ET_EXEC"


//--------------------- .note.nv.tkinfo           --------------------------
	.section	.note.nv.tkinfo,"",@"SHT_NOTE"
	.sectionflags	@"SHF_NOTE_NV_TKINFO"
	.tkinfo
        /*0018*/ 	.word	0x00000002
        /*0030*/ 	.string	""
        /*0030*/ 	.string	"ptxas"
        /*0030*/ 	.string	"Cuda compilation tools, release 13.0, V13.0.88"
        /*0030*/ 	.string	"Build cuda_13.0.r13.0/compiler.36424714_0"
        /*0030*/ 	.string	"-v  -suppress-debug-info  -lineinfo  -arch sm_90a "



//--------------------- .note.nv.cuinfo           --------------------------
	.section	.note.nv.cuinfo,"",@"SHT_NOTE"
	.sectionflags	@"SHF_NOTE_NV_CUINFO"
        /*0018*/ 	.short	0x0002
        /*001a*/ 	.short	0x005a
        /*001c*/ 	.short	0x0082
	.zero		2


//--------------------- .nv.info                  --------------------------
	.section	.nv.info,"",@"SHT_CUDA_INFO"
	.align	4


	//----- nvinfo : EIATTR_REGCOUNT
	.align		4
        /*0000*/ 	.byte	0x04, 0x2f
        /*0002*/ 	.short	(.L_1 - .L_0)
	.align		4
.L_0:
        /*0004*/ 	.word	index@(matmul_kernel)
        /*0008*/ 	.word	0x000000ff


	//----- nvinfo : EIATTR_FRAME_SIZE
	.align		4
.L_1:
        /*000c*/ 	.byte	0x04, 0x11
        /*000e*/ 	.short	(.L_3 - .L_2)
	.align		4
.L_2:
        /*0010*/ 	.word	index@(matmul_kernel)
        /*0014*/ 	.word	0x00000268


	//----- nvinfo : EIATTR_MIN_STACK_SIZE
	.align		4
.L_3:
        /*0018*/ 	.byte	0x04, 0x12
        /*001a*/ 	.short	(.L_5 - .L_4)
	.align		4
.L_4:
        /*001c*/ 	.word	index@(matmul_kernel)
        /*0020*/ 	.word	0x00000268
.L_5:


//--------------------- .nv.compat                --------------------------
	.section	.nv.compat,"",@"SHT_CUDA_COMPAT_INFO"
	.align	4
        /*0000*/ 	.byte	0x02, 0x09, 0x01, 0x00, 0x02, 0x02, 0x04, 0x00, 0x02, 0x05, 0x05, 0x00, 0x03, 0x07, 0x01, 0x01
        /*0010*/ 	.byte	0x02, 0x03, 0x00, 0x00, 0x02, 0x06, 0x01, 0x00, 0x04, 0x0b, 0x08, 0x00, 0x00, 0x00, 0x00, 0x00
        /*0020*/ 	.byte	0x00, 0x00, 0x00, 0x00


//--------------------- .nv.info.matmul_kernel    --------------------------
	.section	.nv.info.matmul_kernel,"",@"SHT_CUDA_INFO"
	.sectionflags	@""
	.align	4


	//----- nvinfo : EIATTR_CUDA_API_VERSION
	.align		4
        /*0000*/ 	.byte	0x04, 0x37
        /*0002*/ 	.short	(.L_7 - .L_6)
.L_6:
        /*0004*/ 	.word	0x00000082


	//----- nvinfo : EIATTR_KPARAM_INFO
	.align		4
.L_7:
        /*0008*/ 	.byte	0x04, 0x17
        /*000a*/ 	.short	(.L_9 - .L_8)
.L_8:
        /*000c*/ 	.word	0x00000000
        /*0010*/ 	.short	0x000d
        /*0012*/ 	.short	0x0048
        /*0014*/ 	.byte	0x00, 0xf4, 0x21, 0x00


	//----- nvinfo : EIATTR_KPARAM_INFO
	.align		4
.L_9:
        /*0018*/ 	.byte	0x04, 0x17
        /*001a*/ 	.short	(.L_11 - .L_10)
.L_10:
        /*001c*/ 	.word	0x00000000
        /*0020*/ 	.short	0x000c
        /*0022*/ 	.short	0x0040
        /*0024*/ 	.byte	0x00, 0xf4, 0x21, 0x00


	//----- nvinfo : EIATTR_KPARAM_INFO
	.align		4
.L_11:
        /*0028*/ 	.byte	0x04, 0x17
        /*002a*/ 	.short	(.L_13 - .L_12)
.L_12:
        /*002c*/ 	.word	0x00000000
        /*0030*/ 	.short	0x000b
        /*0032*/ 	.short	0x0038
        /*0034*/ 	.byte	0x00, 0xf0, 0x11, 0x00


	//----- nvinfo : EIATTR_KPARAM_INFO
	.align		4
.L_13:
        /*0038*/ 	.byte	0x04, 0x17
        /*003a*/ 	.short	(.L_15 - .L_14)
.L_14:
        /*003c*/ 	.word	0x00000000
        /*0040*/ 	.short	0x000a
        /*0042*/ 	.short	0x0034
        /*0044*/ 	.byte	0x00, 0xf0, 0x11, 0x00


	//----- nvinfo : EIATTR_KPARAM_INFO
	.align		4
.L_15:
        /*0048*/ 	.byte	0x04, 0x17
        /*004a*/ 	.short	(.L_17 - .L_16)
.L_16:
        /*004c*/ 	.word	0x00000000
        /*0050*/ 	.short	0x0009
        /*0052*/ 	.short	0x0030
        /*0054*/ 	.byte	0x00, 0xf0, 0x11, 0x00


	//----- nvinfo : EIATTR_KPARAM_INFO
	.align		4
.L_17:
        /*0058*/ 	.byte	0x04, 0x17
        /*005a*/ 	.short	(.L_19 - .L_18)
.L_18:
        /*005c*/ 	.word	0x00000000
        /*0060*/ 	.short	0x0008
        /*0062*/ 	.short	0x002c
        /*0064*/ 	.byte	0x00, 0xf0, 0x11, 0x00


	//----- nvinfo : EIATTR_KPARAM_INFO
	.align		4
.L_19:
        /*0068*/ 	.byte	0x04, 0x17
        /*006a*/ 	.short	(.L_21 - .L_20)
.L_20:
        /*006c*/ 	.word	0x00000000
        /*0070*/ 	.short	0x0007
        /*0072*/ 	.short	0x0028
        /*0074*/ 	.byte	0x00, 0xf0, 0x11, 0x00


	//----- nvinfo : EIATTR_KPARAM_INFO
	.align		4
.L_21:
        /*0078*/ 	.byte	0x04, 0x17
        /*007a*/ 	.short	(.L_23 - .L_22)
.L_22:
        /*007c*/ 	.word	0x00000000
        /*0080*/ 	.short	0x0006
        /*0082*/ 	.short	0x0024
        /*0084*/ 	.byte	0x00, 0xf0, 0x11, 0x00


	//----- nvinfo : EIATTR_KPARAM_INFO
	.align		4
.L_23:
        /*0088*/ 	.byte	0x04, 0x17
        /*008a*/ 	.short	(.L_25 - .L_24)
.L_24:
        /*008c*/ 	.word	0x00000000
        /*0090*/ 	.short	0x0005
        /*0092*/ 	.short	0x0020
        /*0094*/ 	.byte	0x00, 0xf0, 0x11, 0x00


	//----- nvinfo : EIATTR_KPARAM_INFO
	.align		4
.L_25:
        /*0098*/ 	.byte	0x04, 0x17
        /*009a*/ 	.short	(.L_27 - .L_26)
.L_26:
        /*009c*/ 	.word	0x00000000
        /*00a0*/ 	.short	0x0004
        /*00a2*/ 	.short	0x001c
        /*00a4*/ 	.byte	0x00, 0xf0, 0x11, 0x00


	//----- nvinfo : EIATTR_KPARAM_INFO
	.align		4
.L_27:
        /*00a8*/ 	.byte	0x04, 0x17
        /*00aa*/ 	.short	(.L_29 - .L_28)
.L_28:
        /*00ac*/ 	.word	0x00000000
        /*00b0*/ 	.short	0x0003
        /*00b2*/ 	.short	0x0018
        /*00b4*/ 	.byte	0x00, 0xf0, 0x11, 0x00


	//----- nvinfo : EIATTR_KPARAM_INFO
	.align		4
.L_29:
        /*00b8*/ 	.byte	0x04, 0x17
        /*00ba*/ 	.short	(.L_31 - .L_30)
.L_30:
        /*00bc*/ 	.word	0x00000000
        /*00c0*/ 	.short	0x0002
        /*00c2*/ 	.short	0x0010
        /*00c4*/ 	.byte	0x00, 0xf4, 0x21, 0x00


	//----- nvinfo : EIATTR_KPARAM_INFO
	.align		4
.L_31:
        /*00c8*/ 	.byte	0x04, 0x17
        /*00ca*/ 	.short	(.L_33 - .L_32)
.L_32:
        /*00cc*/ 	.word	0x00000000
        /*00d0*/ 	.short	0x0001
        /*00d2*/ 	.short	0x0008
        /*00d4*/ 	.byte	0x00, 0xf4, 0x21, 0x00


	//----- nvinfo : EIATTR_KPARAM_INFO
	.align		4
.L_33:
        /*00d8*/ 	.byte	0x04, 0x17
        /*00da*/ 	.short	(.L_35 - .L_34)
.L_34:
        /*00dc*/ 	.word	0x00000000
        /*00e0*/ 	.short	0x0000
        /*00e2*/ 	.short	0x0000
        /*00e4*/ 	.byte	0x00, 0xf4, 0x21, 0x00


	//----- nvinfo : EIATTR_EXPLICIT_CLUSTER
	.align		4
.L_35:
        /*00e8*/ 	.byte	0x01, 0x3e
	.zero		2


	//----- nvinfo : EIATTR_CTA_PER_CLUSTER
	.align		4
        /*00ec*/ 	.byte	0x04, 0x3d
        /*00ee*/ 	.short	(.L_37 - .L_36)
.L_36:
        /*00f0*/ 	.word	0x00000002
        /*00f4*/ 	.word	0x00000001
        /*00f8*/ 	.word	0x00000001


	//----- nvinfo : EIATTR_SPARSE_MMA_MASK
	.align		4
.L_37:
        /*00fc*/ 	.byte	0x03, 0x50
        /*00fe*/ 	.short	0x0000


	//----- nvinfo : EIATTR_MAXREG_COUNT
	.align		4
        /*0100*/ 	.byte	0x03, 0x1b
        /*0102*/ 	.short	0x00ff


	//----- nvinfo : EIATTR_NUM_BARRIERS
	.align		4
        /*0104*/ 	.byte	0x02, 0x4c
        /*0106*/ 	.byte	0x01
	.zero		1


	//----- nvinfo : EIATTR_ANNOTATIONS
	.align		4
        /*0108*/ 	.byte	0x04, 0x55
        /*010a*/ 	.short	(.L_39 - .L_38)


	//   ....[0]....
.L_38:
        /*010c*/ 	.word	0x00000001
        /*0110*/ 	.byte	0xb0, 0x1b, 0x00, 0x00, 0x01, 0x00, 0x00, 0x00, 0x00, 0x1c, 0x00, 0x00, 0x01, 0x00, 0x00, 0x00
        /* <DEDUP_REMOVED lines=136> */
        /*09a0*/ 	.byte	0x30, 0x59, 0x00, 0x00


	//----- nvinfo : EIATTR_MERCURY_ISA_VERSION
	.align		4
.L_39:
        /*09a4*/ 	.byte	0x03, 0x5f
        /*09a6*/ 	.short	0x0101


	//----- nvinfo : EIATTR_EXIT_INSTR_OFFSETS
	.align		4
        /*09a8*/ 	.byte	0x04, 0x1c
        /*09aa*/ 	.short	(.L_41 - .L_40)


	//   ....[0]....
.L_40:
        /*09ac*/ 	.word	0x00009080


	//   ....[1]....
        /*09b0*/ 	.word	0x000090b0


	//----- nvinfo : EIATTR_REQNTID
	.align		4
.L_41:
        /*09b4*/ 	.byte	0x04, 0x10
        /*09b6*/ 	.short	(.L_43 - .L_42)
.L_42:
        /*09b8*/ 	.word	0x00000080
        /*09bc*/ 	.word	0x00000001
        /*09c0*/ 	.word	0x00000001


	//----- nvinfo : EIATTR_CBANK_PARAM_SIZE
	.align		4
.L_43:
        /*09c4*/ 	.byte	0x03, 0x19
        /*09c6*/ 	.short	0x0050


	//----- nvinfo : EIATTR_PARAM_CBANK
	.align		4
        /*09c8*/ 	.byte	0x04, 0x0a
        /*09ca*/ 	.short	(.L_45 - .L_44)
	.align		4
.L_44:
        /*09cc*/ 	.word	index@(.nv.constant0.matmul_kernel)
        /*09d0*/ 	.short	0x0210
        /*09d2*/ 	.short	0x0050


	//----- nvinfo : EIATTR_SW_WAR
	.align		4
.L_45:
        /*09d4*/ 	.byte	0x04, 0x36
        /*09d6*/ 	.short	(.L_47 - .L_46)
.L_46:
        /*09d8*/ 	.word	0x00000008
.L_47:


//--------------------- .nv.callgraph             --------------------------
	.section	.nv.callgraph,"",@"SHT_CUDA_CALLGRAPH"
	.align	4
	.sectionentsize	8
	.align		4
        /*0000*/ 	.word	0x00000000
	.align		4
        /*0004*/ 	.word	0xffffffff
	.align		4
        /*0008*/ 	.word	0x00000000
	.align		4
        /*000c*/ 	.word	0xfffffffe
	.align		4
        /*0010*/ 	.word	0x00000000
	.align		4
        /*0014*/ 	.word	0xfffffffd
	.align		4
        /*0018*/ 	.word	0x00000000
	.align		4
        /*001c*/ 	.word	0xfffffffc


//--------------------- .text.matmul_kernel       --------------------------
	.section	.text.matmul_kernel,"ax",@progbits
	.align	128
        .global         matmul_kernel
        .type           matmul_kernel,@function
        .size           matmul_kernel,(.L_x_3 - matmul_kernel)
        .other          matmul_kernel,@"STO_CUDA_ENTRY STV_DEFAULT"
matmul_kernel:
.text.matmul_kernel:
[----:B------:R-:W0:Y:S08]  /*0000*/  LDC R1, c[0x0][0x28] ;  /* 0x00000a00ff017b82 */ /* 0x000e300000000800 */
[----:B------:R-:W1:Y:S01]  /*0010*/  LDC.64 R8, c[0x0][0x228] ;  /* 0x00008a00ff087b82 */ /* 0x000e620000000a00 */
[----:B------:R-:W-:Y:S01]  /*0020*/  UMOV UR6, 0x400 ;  /* 0x0000040000067882 */ /* 0x000fe20000000000 */
[----:B------:R-:W-:Y:S01]  /*0030*/  ULDC.64 UR14, c[0x0][0x208] ;  /* 0x00008200000e7ab9 */ /* 0x000fe20000000a00 */
[----:B0-----:R-:W-:Y:S01]  /*0040*/  VIADD R1, R1, 0xfffffd98 ;  /* 0xfffffd9801017836 */ /* 0x001fe20000000000 */
[----:B------:R-:W-:-:S02]  /*0050*/  CS2R R16, SRZ ;  /* 0x0000000000107805 */ /* 0x000fc4000001ff00 */
[----:B------:R-:W-:Y:S02]  /*0060*/  CS2R R18, SRZ ;  /* 0x0000000000127805 */ /* 0x000fe4000001ff00 */
[----:B------:R-:W-:Y:S02]  /*0070*/  CS2R R20, SRZ ;  /* 0x0000000000147805 */ /* 0x000fe4000001ff00 */
[----:B------:R-:W-:Y:S01]  /*0080*/  CS2R R22, SRZ ;  /* 0x0000000000167805 */ /* 0x000fe2000001ff00 */
[----:B------:R-:W0:Y:S01]  /*0090*/  S2UR UR4, SR_CTAID.X ;  /* 0x00000000000479c3 */ /* 0x000e220000002500 */
[----:B------:R-:W-:Y:S02]  /*00a0*/  CS2R R28, SRZ ;  /* 0x00000000001c7805 */ /* 0x000fe4000001ff00 */
[----:B------:R-:W-:Y:S02]  /*00b0*/  CS2R R30, SRZ ;  /* 0x00000000001e7805 */ /* 0x000fe4000001ff00 */
[----:B------:R-:W-:-:S02]  /*00c0*/  CS2R R32, SRZ ;  /* 0x0000000000207805 */ /* 0x000fc4000001ff00 */
[----:B------:R-:W-:Y:S02]  /*00d0*/  CS2R R34, SRZ ;  /* 0x0000000000227805 */ /* 0x000fe4000001ff00 */
[----:B------:R-:W-:Y:S02]  /*00e0*/  CS2R R36, SRZ ;  /* 0x0000000000247805 */ /* 0x000fe4000001ff00 */
[----:B------:R-:W-:Y:S02]  /*00f0*/  CS2R R38, SRZ ;  /* 0x0000000000267805 */ /* 0x000fe4000001ff00 */
[----:B------:R-:W-:Y:S01]  /*0100*/  CS2R R100, SRZ ;  /* 0x0000000000647805 */ /* 0x000fe2000001ff00 */
[----:B------:R-:W2:Y:S01]  /*0110*/  LDC R14, c[0x0][0x230] ;  /* 0x00008c00ff0e7b82 */ /* 0x000ea20000000800 */
[----:B------:R-:W-:Y:S02]  /*0120*/  CS2R R102, SRZ ;  /* 0x0000000000667805 */ /* 0x000fe4000001ff00 */
[----:B------:R-:W-:-:S02]  /*0130*/  CS2R R108, SRZ ;  /* 0x00000000006c7805 */ /* 0x000fc4000001ff00 */
[----:B------:R-:W-:Y:S02]  /*0140*/  CS2R R110, SRZ ;  /* 0x00000000006e7805 */ /* 0x000fe4000001ff00 */
[----:B------:R-:W-:Y:S02]  /*0150*/  CS2R R104, SRZ ;  /* 0x0000000000687805 */ /* 0x000fe4000001ff00 */
[----:B------:R-:W-:Y:S02]  /*0160*/  CS2R R106, SRZ ;  /* 0x00000000006a7805 */ /* 0x000fe4000001ff00 */
[----:B------:R-:W-:Y:S02]  /*0170*/  CS2R R40, SRZ ;  /* 0x0000000000287805 */ /* 0x000fe4000001ff00 */
[----:B------:R-:W-:Y:S01]  /*0180*/  CS2R R42, SRZ ;  /* 0x00000000002a7805 */ /* 0x000fe2000001ff00 */
[----:B-1----:R-:W-:Y:S01]  /*0190*/  VIADD R0, R9, 0x3f ;  /* 0x0000003f09007836 */ /* 0x002fe20000000000 */
[----:B------:R-:W1:Y:S01]  /*01a0*/  S2UR UR12, SR_CgaCtaId ;  /* 0x00000000000c79c3 */ /* 0x000e620000008800 */
[----:B------:R-:W-:-:S02]  /*01b0*/  CS2R R76, SRZ ;  /* 0x00000000004c7805 */ /* 0x000fc4000001ff00 */
[----:B------:R-:W-:Y:S02]  /*01c0*/  CS2R R78, SRZ ;  /* 0x00000000004e7805 */ /* 0x000fe4000001ff00 */
[----:B------:R-:W-:Y:S02]  /*01d0*/  CS2R R44, SRZ ;  /* 0x00000000002c7805 */ /* 0x000fe4000001ff00 */
[----:B------:R-:W-:Y:S02]  /*01e0*/  SHF.R.S32.HI R3, RZ, 0x1f, R0 ;  /* 0x0000001fff037819 */ /* 0x000fe40000011400 */
[----:B------:R-:W-:Y:S02]  /*01f0*/  CS2R R46, SRZ ;  /* 0x00000000002e7805 */ /* 0x000fe4000001ff00 */
[----:B------:R-:W-:Y:S02]  /*0200*/  CS2R R80, SRZ ;  /* 0x0000000000507805 */ /* 0x000fe4000001ff00 */
[----:B0-----:R-:W-:Y:S01]  /*0210*/  I2FP.F32.U32 R5, UR4 ;  /* 0x0000000400057c45 */ /* 0x001fe20008201000 */
[----:B------:R-:W-:Y:S01]  /*0220*/  ULDC UR4, c[0x0][0x150] ;  /* 0x0000540000047ab9 */ /* 0x000fe20000000800 */
[----:B------:R-:W-:-:S02]  /*0230*/  LEA.HI R3, R3, R0, RZ, 0x6 ;  /* 0x0000000003037211 */ /* 0x000fc400078f30ff */
[----:B------:R-:W-:Y:S02]  /*0240*/  CS2R R82, SRZ ;  /* 0x0000000000527805 */ /* 0x000fe4000001ff00 */
[----:B------:R-:W-:Y:S01]  /*0250*/  CS2R R48, SRZ ;  /* 0x0000000000307805 */ /* 0x000fe2000001ff00 */
[----:B------:R-:W-:Y:S01]  /*0260*/  FMUL R5, R5, UR4 ;  /* 0x0000000405057c20 */ /* 0x000fe20008400000 */
[----:B------:R-:W-:Y:S02]  /*0270*/  SHF.R.S32.HI R3, RZ, 0x6, R3 ;  /* 0x00000006ff037819 */ /* 0x000fe40000011403 */
[----:B------:R-:W-:Y:S01]  /*0280*/  CS2R R50, SRZ ;  /* 0x0000000000327805 */ /* 0x000fe2000001ff00 */
[----:B--2---:R-:W-:Y:S01]  /*0290*/  VIADD R14, R14, 0x1f ;  /* 0x0000001f0e0e7836 */ /* 0x004fe20000000000 */
[----:B------:R-:W-:Y:S02]  /*02a0*/  CS2R R84, SRZ ;  /* 0x0000000000547805 */ /* 0x000fe4000001ff00 */
[----:B------:R-:W-:Y:S01]  /*02b0*/  CS2R R86, SRZ ;  /* 0x0000000000567805 */ /* 0x000fe2000001ff00 */
[----:B------:R-:W-:Y:S01]  /*02c0*/  IMAD.SHL.U32 R4, R3, 0x8, RZ ;  /* 0x0000000803047824 */ /* 0x000fe200078e00ff */
[----:B------:R-:W0:Y:S01]  /*02d0*/  F2I.U32.TRUNC.NTZ R5, R5 ;  /* 0x0000000500057305 */ /* 0x000e22000020f000 */
[----:B------:R-:W-:-:S02]  /*02e0*/  CS2R R116, SRZ ;  /* 0x0000000000747805 */ /* 0x000fc4000001ff00 */
[----:B------:R-:W-:Y:S02]  /*02f0*/  CS2R R118, SRZ ;  /* 0x0000000000767805 */ /* 0x000fe4000001ff00 */
[----:B------:R-:W-:Y:S01]  /*0300*/  IABS R7, R4 ;  /* 0x0000000400077213 */ /* 0x000fe20000000000 */
[----:B-1----:R-:W-:Y:S02]  /*0310*/  USHF.L.U32 UR5, UR12, 0x8, URZ ;  /* 0x000000080c057899 */ /* 0x002fe4000800063f */
[----:B------:R-:W-:Y:S01]  /*0320*/  ULEA UR12, UR12, UR6, 0x18 ;  /* 0x000000060c0c7291 */ /* 0x000fe2000f8ec03f */
[----:B------:R-:W1:Y:S01]  /*0330*/  I2F.RP R0, R7 ;  /* 0x0000000700007306 */ /* 0x000e620000209400 */
[----:B------:R-:W-:Y:S01]  /*0340*/  ULOP3.LUT UR5, UR5, 0x100, URZ, 0xc0, !UPT ;  /* 0x0000010005057892 */ /* 0x000fe2000f8ec03f */
[----:B0-----:R-:W-:-:S06]  /*0350*/  IABS R13, R5 ;  /* 0x00000005000d7213 */ /* 0x001fcc0000000000 */
[----:B-1----:R-:W0:Y:S02]  /*0360*/  MUFU.RCP R0, R0 ;  /* 0x0000000000007308 */ /* 0x002e240000001000 */
[----:B0-----:R-:W-:Y:S01]  /*0370*/  VIADD R2, R0, 0xffffffe ;  /* 0x0ffffffe00027836 */ /* 0x001fe20000000000 */
[----:B------:R-:W-:-:S05]  /*0380*/  IABS R0, R4 ;  /* 0x0000000400007213 */ /* 0x000fca0000000000 */
[----:B------:R0:W1:Y:S01]  /*0390*/  F2I.FTZ.U32.TRUNC.NTZ R3, R2 ;  /* 0x0000000200037305 */ /* 0x000062000021f000 */
[----:B------:R-:W-:Y:S02]  /*03a0*/  IMAD.MOV R0, RZ, RZ, -R0 ;  /* 0x000000ffff007224 */ /* 0x000fe400078e0a00 */
[----:B0-----:R-:W-:Y:S02]  /*03b0*/  IMAD.MOV.U32 R2, RZ, RZ, RZ ;  /* 0x000000ffff027224 */ /* 0x001fe400078e00ff */
[----:B-1----:R-:W-:-:S04]  /*03c0*/  IMAD.MOV R6, RZ, RZ, -R3 ;  /* 0x000000ffff067224 */ /* 0x002fc800078e0a03 */
[----:B------:R-:W-:-:S04]  /*03d0*/  IMAD R11, R6, R7, RZ ;  /* 0x00000007060b7224 */ /* 0x000fc800078e02ff */
[----:B------:R-:W-:-:S06]  /*03e0*/  IMAD.HI.U32 R2, R3, R11, R2 ;  /* 0x0000000b03027227 */ /* 0x000fcc00078e0002 */
[----:B------:R-:W-:-:S04]  /*03f0*/  IMAD.HI.U32 R2, R2, R13, RZ ;  /* 0x0000000d02027227 */ /* 0x000fc800078e00ff */
[----:B------:R-:W-:-:S05]  /*0400*/  IMAD R0, R2, R0, R13 ;  /* 0x0000000002007224 */ /* 0x000fca00078e020d */
[----:B------:R-:W-:-:S13]  /*0410*/  ISETP.GT.U32.AND P1, PT, R7, R0, PT ;  /* 0x000000000700720c */ /* 0x000fda0003f24070 */
[----:B------:R-:W-:Y:S02]  /*0420*/  @!P1 IMAD.IADD R0, R0, 0x1, -R7 ;  /* 0x0000000100009824 */ /* 0x000fe400078e0a07 */
[----:B------:R-:W-:Y:S01]  /*0430*/  @!P1 VIADD R2, R2, 0x1 ;  /* 0x0000000102029836 */ /* 0x000fe20000000000 */
[----:B------:R-:W-:Y:S02]  /*0440*/  ISETP.NE.AND P1, PT, R4, RZ, PT ;  /* 0x000000ff0400720c */ /* 0x000fe40003f25270 */
[----:B------:R-:W-:Y:S02]  /*0450*/  ISETP.GE.U32.AND P0, PT, R0, R7, PT ;  /* 0x000000070000720c */ /* 0x000fe40003f06070 */
[----:B------:R-:W-:-:S04]  /*0460*/  LOP3.LUT R0, R5, R4, RZ, 0x3c, !PT ;  /* 0x0000000405007212 */ /* 0x000fc800078e3cff */
[----:B------:R-:W-:Y:S01]  /*0470*/  ISETP.GE.AND P2, PT, R0, RZ, PT ;  /* 0x000000ff0000720c */ /* 0x000fe20003f46270 */
[----:B------:R-:W-:-:S05]  /*0480*/  VIADD R0, R8, 0x1ff ;  /* 0x000001ff08007836 */ /* 0x000fca0000000000 */
[----:B------:R-:W-:Y:S01]  /*0490*/  SHF.R.S32.HI R3, RZ, 0x1f, R0 ;  /* 0x0000001fff037819 */ /* 0x000fe20000011400 */
[----:B------:R-:W-:-:S03]  /*04a0*/  @P0 VIADD R2, R2, 0x1 ;  /* 0x0000000102020836 */ /* 0x000fc60000000000 */
[----:B------:R-:W-:-:S03]  /*04b0*/  LEA.HI R3, R3, R0, RZ, 0x9 ;  /* 0x0000000003037211 */ /* 0x000fc600078f48ff */
[----:B------:R-:W-:Y:S01]  /*04c0*/  @!P2 IMAD.MOV R2, RZ, RZ, -R2 ;  /* 0x000000ffff02a224 */ /* 0x000fe200078e0a02 */
[----:B------:R-:W-:-:S05]  /*04d0*/  @!P1 LOP3.LUT R2, RZ, R4, RZ, 0x33, !PT ;  /* 0x00000004ff029212 */ /* 0x000fca00078e33ff */
[----:B------:R-:W-:Y:S02]  /*04e0*/  IMAD.SHL.U32 R6, R2, 0x8, RZ ;  /* 0x0000000802067824 */ /* 0x000fe400078e00ff */
[----:B------:R-:W-:-:S03]  /*04f0*/  IMAD.MOV R2, RZ, RZ, -R2 ;  /* 0x000000ffff027224 */ /* 0x000fc600078e0a02 */
[----:B------:R-:W-:Y:S01]  /*0500*/  LEA.HI.SX32 R3, R3, -R6, 0x17 ;  /* 0x8000000603037211 */ /* 0x000fe200078fbaff */
[----:B------:R-:W-:-:S03]  /*0510*/  IMAD R4, R4, R2, R5 ;  /* 0x0000000204047224 */ /* 0x000fc600078e0205 */
[----:B------:R-:W-:Y:S02]  /*0520*/  VIMNMX R13, R3, 0x8, PT ;  /* 0x00000008030d7848 */ /* 0x000fe40003fe0100 */
[----:B------:R-:W-:Y:S02]  /*0530*/  IABS R11, R4 ;  /* 0x00000004000b7213 */ /* 0x000fe40000000000 */
[----:B------:R-:W-:-:S04]  /*0540*/  IABS R7, R13 ;  /* 0x0000000d00077213 */ /* 0x000fc80000000000 */
[----:B------:R-:W0:Y:S08]  /*0550*/  I2F.RP R0, R7 ;  /* 0x0000000700007306 */ /* 0x000e300000209400 */
[----:B0-----:R-:W0:Y:S02]  /*0560*/  MUFU.RCP R0, R0 ;  /* 0x0000000000007308 */ /* 0x001e240000001000 */
[----:B0-----:R-:W-:-:S06]  /*0570*/  VIADD R3, R0, 0xffffffe ;  /* 0x0ffffffe00037836 */ /* 0x001fcc0000000000 */
[----:B------:R-:W0:Y:S02]  /*0580*/  F2I.FTZ.U32.TRUNC.NTZ R3, R3 ;  /* 0x0000000300037305 */ /* 0x000e24000021f000 */
[----:B0-----:R-:W-:-:S04]  /*0590*/  IMAD.MOV R10, RZ, RZ, -R3 ;  /* 0x000000ffff0a7224 */ /* 0x001fc800078e0a03 */
[----:B------:R-:W-:Y:S01]  /*05a0*/  IMAD.MOV.U32 R2, RZ, RZ, R10 ;  /* 0x000000ffff027224 */ /* 0x000fe200078e000a */
[----:B------:R-:W-:-:S03]  /*05b0*/  IABS R10, R13 ;  /* 0x0000000d000a7213 */ /* 0x000fc60000000000 */
[----:B------:R-:W-:Y:S02]  /*05c0*/  IMAD R5, R2, R7, RZ ;  /* 0x0000000702057224 */ /* 0x000fe400078e02ff */
[----:B------:R-:W-:Y:S02]  /*05d0*/  IMAD.MOV.U32 R2, RZ, RZ, RZ ;  /* 0x000000ffff027224 */ /* 0x000fe400078e00ff */
[----:B------:R-:W-:Y:S02]  /*05e0*/  IMAD.MOV R0, RZ, RZ, -R10 ;  /* 0x000000ffff007224 */ /* 0x000fe400078e0a0a */
        /* <DEDUP_REMOVED lines=9> */
[----:B------:R-:W-:-:S07]  /*0680*/  ISETP.GE.AND P2, PT, R0, RZ, PT ;  /* 0x000000ff0000720c */ /* 0x000fce0003f46270 */
[----:B------:R-:W-:Y:S01]  /*0690*/  @P0 VIADD R2, R2, 0x1 ;  /* 0x0000000102020836 */ /* 0x000fe20000000000 */
[----:B------:R-:W-:-:S05]  /*06a0*/  ISETP.GE.AND P0, PT, R14, 0x20, PT ;  /* 0x000000200e00780c */ /* 0x000fca0003f06270 */
[----:B------:R-:W-:Y:S01]  /*06b0*/  @!P2 IMAD.MOV R2, RZ, RZ, -R2 ;  /* 0x000000ffff02a224 */ /* 0x000fe200078e0a02 */
[----:B------:R-:W-:-:S05]  /*06c0*/  @!P1 LOP3.LUT R2, RZ, R13, RZ, 0x33, !PT ;  /* 0x0000000dff029212 */ /* 0x000fca00078e33ff */
[----:B------:R-:W-:Y:S02]  /*06d0*/  IMAD.MOV R0, RZ, RZ, -R2 ;  /* 0x000000ffff007224 */ /* 0x000fe400078e0a02 */
[----:B------:R-:W-:Y:S02]  /*06e0*/  IMAD.SHL.U32 R2, R2, 0x40, RZ ;  /* 0x0000004002027824 */ /* 0x000fe400078e00ff */
[----:B------:R-:W-:Y:S01]  /*06f0*/  IMAD R0, R13, R0, R4 ;  /* 0x000000000d007224 */ /* 0x000fe200078e0204 */
[----:B------:R-:W-:Y:S01]  /*0700*/  CS2R R4, SRZ ;  /* 0x0000000000047805 */ /* 0x000fe2000001ff00 */
[----:B------:R-:W0:Y:S02]  /*0710*/  S2R R13, SR_TID.X ;  /* 0x00000000000d7919 */ /* 0x000e240000002100 */
[----:B------:R-:W-:Y:S01]  /*0720*/  IMAD.IADD R0, R6, 0x1, R0 ;  /* 0x0000000106007824 */ /* 0x000fe200078e0200 */
[----:B------:R-:W-:-:S04]  /*0730*/  CS2R R6, SRZ ;  /* 0x0000000000067805 */ /* 0x000fc8000001ff00 */
[----:B------:R-:W-:-:S13]  /*0740*/  R2UR UR4, R0 ;  /* 0x00000000000472ca */ /* 0x000fda00000e0000 */
[----:B------:R-:W-:Y:S01]  /*0750*/  ULEA UR4, UR4, UR5, 0x9 ;  /* 0x0000000504047291 */ /* 0x000fe2000f8e483f */
[----:B0-----:R-:W-:-:S05]  /*0760*/  LOP3.LUT R0, R13, 0x7f, RZ, 0xc0, !PT ;  /* 0x0000007f0d007812 */ /* 0x001fca00078ec0ff */
[----:B------:R-:W-:-:S04]  /*0770*/  VIADD R0, R0, UR4 ;  /* 0x0000000400007c36 */ /* 0x000fc80008000000 */
[----:B------:R-:W-:Y:S01]  /*0780*/  VIADD R3, R0, 0x80 ;  /* 0x0000008000037836 */ /* 0x000fe20000000000 */
[----:B------:R-:W-:Y:S06]  /*0790*/  @!P0 BRA `(.L_x_0) ;  /* 0x0000005400808947 */ /* 0x000fec0003800000 */
[----:B------:R-:W-:Y:S01]  /*07a0*/  IABS R20, R8 ;  /* 0x0000000800147213 */ /* 0x000fe20000000000 */
[----:B------:R-:W-:Y:S01]  /*07b0*/  ULDC UR4, c[0x0][0x240] ;  /* 0x0000900000047ab9 */ /* 0x000fe20000000800 */
[----:B------:R-:W-:Y:S01]  /*07c0*/  IABS R26, R9 ;  /* 0x00000009001a7213 */ /* 0x000fe20000000000 */
[----:B------:R-:W-:Y:S01]  /*07d0*/  ULDC.64 UR8, c[0x0][0x218] ;  /* 0x0000860000087ab9 */ /* 0x000fe20000000a00 */
[----:B------:R-:W0:Y:S01]  /*07e0*/  I2F.RP R11, R20 ;  /* 0x00000014000b7306 */ /* 0x000e220000209400 */
[----:B------:R-:W-:Y:S01]  /*07f0*/  IABS R17, R3 ;  /* 0x0000000300117213 */ /* 0x000fe20000000000 */
[----:B------:R-:W1:Y:S01]  /*0800*/  LDC R188, c[0x0][0x238] ;  /* 0x00008e00ffbc7b82 */ /* 0x000e620000000800 */
[----:B------:R-:W-:Y:S01]  /*0810*/  LEA.HI R12, R13, R2, RZ, 0x1b ;  /* 0x000000020d0c7211 */ /* 0x000fe200078fd8ff */
[----:B------:R-:W-:Y:S01]  /*0820*/  ULDC UR6, c[0x0][0x234] ;  /* 0x00008d0000067ab9 */ /* 0x000fe20000000800 */
[----:B------:R-:W-:Y:S01]  /*0830*/  IABS R19, R0 ;  /* 0x0000000000137213 */ /* 0x000fe20000000000 */
[----:B------:R-:W-:Y:S01]  /*0840*/  USHF.R.U32.HI UR13, URZ, 0x4, UR12 ;  /* 0x000000043f0d7899 */ /* 0x000fe2000801160c */
[----:B------:R-:W-:Y:S01]  /*0850*/  ISETP.GE.AND P6, PT, R0, RZ, PT ;  /* 0x000000ff0000720c */ /* 0x000fe20003fc6270 */
[----:B------:R-:W2:Y:S01]  /*0860*/  I2F.RP R10, R26 ;  /* 0x0000001a000a7306 */ /* 0x000ea20000209400 */
[----:B------:R-:W-:Y:S01]  /*0870*/  VIADD R4, R12, 0x3c ;  /* 0x0000003c0c047836 */ /* 0x000fe20000000000 */
[----:B------:R-:W-:Y:S01]  /*0880*/  USGXT.U32 UR13, UR13, 0xe ;  /* 0x0000000e0d0d789a */ /* 0x000fe20008000000 */
[----:B------:R-:W-:Y:S01]  /*0890*/  CS2R R120, SRZ ;  /* 0x0000000000787805 */ /* 0x000fe2000001ff00 */
[----:B------:R-:W-:Y:S01]  /*08a0*/  UMOV UR5, URZ ;  /* 0x0000003f00057c82 */ /* 0x000fe20008000000 */
[----:B------:R-:W-:Y:S01]  /*08b0*/  ULDC.64 UR18, c[0x0][0x210] ;  /* 0x0000840000127ab9 */ /* 0x000fe20000000a00 */
[----:B------:R-:W-:Y:S01]  /*08c0*/  ISETP.GE.AND P3, PT, R4, RZ, PT ;  /* 0x000000ff0400720c */ /* 0x000fe20003f66270 */
[----:B------:R-:W-:Y:S01]  /*08d0*/  ULDC UR7, c[0x0][0x230] ;  /* 0x00008c0000077ab9 */ /* 0x000fe20000000800 */
[----:B0-----:R-:W0:Y:S01]  /*08e0*/  MUFU.RCP R11, R11 ;  /* 0x0000000b000b7308 */ /* 0x001e220000001000 */
[----:B------:R-:W-:-:S02]  /*08f0*/  CS2R R122, SRZ ;  /* 0x00000000007a7805 */ /* 0x000fc4000001ff00 */
[----:B------:R-:W-:Y:S02]  /*0900*/  CS2R R124, SRZ ;  /* 0x00000000007c7805 */ /* 0x000fe4000001ff00 */
[----:B------:R-:W-:Y:S02]  /*0910*/  CS2R R126, SRZ ;  /* 0x00000000007e7805 */ /* 0x000fe4000001ff00 */
[----:B------:R-:W-:Y:S02]  /*0920*/  CS2R R128, SRZ ;  /* 0x0000000000807805 */ /* 0x000fe4000001ff00 */
[----:B------:R-:W-:Y:S02]  /*0930*/  CS2R R130, SRZ ;  /* 0x0000000000827805 */ /* 0x000fe4000001ff00 */
[----:B------:R-:W-:Y:S02]  /*0940*/  CS2R R132, SRZ ;  /* 0x0000000000847805 */ /* 0x000fe4000001ff00 */
[----:B------:R-:W-:Y:S01]  /*0950*/  CS2R R134, SRZ ;  /* 0x0000000000867805 */ /* 0x000fe2000001ff00 */
[----:B--2---:R-:W2:Y:S01]  /*0960*/  MUFU.RCP R10, R10 ;  /* 0x0000000a000a7308 */ /* 0x004ea20000001000 */
[----:B------:R-:W-:Y:S01]  /*0970*/  CS2R R136, SRZ ;  /* 0x0000000000887805 */ /* 0x000fe2000001ff00 */
[C---:B-1----:R-:W-:Y:S01]  /*0980*/  IMAD R171, R188.reuse, 0x15, RZ ;  /* 0x00000015bcab7824 */ /* 0x042fe200078e02ff */
[----:B------:R-:W-:Y:S01]  /*0990*/  CS2R R138, SRZ ;  /* 0x00000000008a7805 */ /* 0x000fe2000001ff00 */
[C---:B------:R-:W-:Y:S01]  /*09a0*/  IMAD R165, R188.reuse, 0x14, RZ ;  /* 0x00000014bca57824 */ /* 0x040fe200078e02ff */
[----:B------:R-:W-:Y:S01]  /*09b0*/  CS2R R140, SRZ ;  /* 0x00000000008c7805 */ /* 0x000fe2000001ff00 */
[C---:B------:R-:W-:Y:S01]  /*09c0*/  IMAD R248, R188.reuse, 0xa, RZ ;  /* 0x0000000abcf87824 */ /* 0x040fe200078e02ff */
[----:B------:R-:W-:Y:S01]  /*09d0*/  CS2R R142, SRZ ;  /* 0x00000000008e7805 */ /* 0x000fe2000001ff00 */
[C---:B------:R-:W-:Y:S01]  /*09e0*/  IMAD R159, R188.reuse, 0x1f, RZ ;  /* 0x0000001fbc9f7824 */ /* 0x040fe200078e02ff */
[----:B------:R-:W-:Y:S01]  /*09f0*/  CS2R R144, SRZ ;  /* 0x0000000000907805 */ /* 0x000fe2000001ff00 */
[----:B0-----:R-:W-:Y:S01]  /*0a00*/  VIADD R6, R11, 0xffffffe ;  /* 0x0ffffffe0b067836 */ /* 0x001fe20000000000 */
[----:B------:R-:W-:Y:S01]  /*0a10*/  CS2R R146, SRZ ;  /* 0x0000000000927805 */ /* 0x000fe2000001ff00 */
[C---:B------:R-:W-:Y:S01]  /*0a20*/  IMAD R179, R188.reuse, 0x1e, RZ ;  /* 0x0000001ebcb37824 */ /* 0x040fe200078e02ff */
[----:B------:R-:W-:Y:S01]  /*0a30*/  CS2R R148, SRZ ;  /* 0x0000000000947805 */ /* 0x000fe2000001ff00 */
[----:B------:R0:W1:Y:S01]  /*0a40*/  F2I.FTZ.U32.TRUNC.NTZ R7, R6 ;  /* 0x0000000600077305 */ /* 0x000062000021f000 */
[----:B------:R-:W-:Y:S01]  /*0a50*/  IMAD R175, R188, 0x1d, RZ ;  /* 0x0000001dbcaf7824 */ /* 0x000fe200078e02ff */
[----:B------:R-:W-:Y:S01]  /*0a60*/  CS2R R150, SRZ ;  /* 0x0000000000967805 */ /* 0x000fe2000001ff00 */
[----:B--2---:R-:W-:Y:S01]  /*0a70*/  VIADD R5, R10, 0xffffffe ;  /* 0x0ffffffe0a057836 */ /* 0x004fe20000000000 */
[----:B------:R-:W-:Y:S01]  /*0a80*/  CS2R R88, SRZ ;  /* 0x0000000000587805 */ /* 0x000fe2000001ff00 */
[C---:B------:R-:W-:Y:S01]  /*0a90*/  IMAD R185, R188.reuse, 0x1c, RZ ;  /* 0x0000001cbcb97824 */ /* 0x040fe200078e02ff */
[----:B------:R-:W-:Y:S01]  /*0aa0*/  CS2R R90, SRZ ;  /* 0x00000000005a7805 */ /* 0x000fe2000001ff00 */
[C---:B------:R-:W-:Y:S01]  /*0ab0*/  IMAD R245, R188.reuse, 0x1b, RZ ;  /* 0x0000001bbcf57824 */ /* 0x040fe200078e02ff */
[----:B------:R-:W-:Y:S01]  /*0ac0*/  CS2R R92, SRZ ;  /* 0x00000000005c7805 */ /* 0x000fe2000001ff00 */
[----:B0-----:R-:W-:Y:S01]  /*0ad0*/  IMAD.MOV.U32 R6, RZ, RZ, RZ ;  /* 0x000000ffff067224 */ /* 0x001fe200078e00ff */
[----:B------:R-:W0:Y:S01]  /*0ae0*/  F2I.FTZ.U32.TRUNC.NTZ R5, R5 ;  /* 0x0000000500057305 */ /* 0x000e22000021f000 */
[C---:B------:R-:W-:Y:S01]  /*0af0*/  IMAD R241, R188.reuse, 0x1a, RZ ;  /* 0x0000001abcf17824 */ /* 0x040fe200078e02ff */
[----:B------:R-:W-:Y:S01]  /*0b00*/  CS2R R94, SRZ ;  /* 0x00000000005e7805 */ /* 0x000fe2000001ff00 */
[C---:B------:R-:W-:Y:S01]  /*0b10*/  IMAD R237, R188.reuse, 0x19, RZ ;  /* 0x00000019bced7824 */ /* 0x040fe200078e02ff */
[----:B------:R-:W-:Y:S01]  /*0b20*/  CS2R R96, SRZ ;  /* 0x0000000000607805 */ /* 0x000fe2000001ff00 */
[--C-:B-1----:R-:W-:Y:S01]  /*0b30*/  IMAD.MOV R15, RZ, RZ, -R7.reuse ;  /* 0x000000ffff0f7224 */ /* 0x102fe200078e0a07 */
[----:B------:R-:W-:Y:S01]  /*0b40*/  CS2R R98, SRZ ;  /* 0x0000000000627805 */ /* 0x000fe2000001ff00 */
[C---:B------:R-:W-:Y:S01]  /*0b50*/  IMAD R233, R188.reuse, 0x18, RZ ;  /* 0x00000018bce97824 */ /* 0x040fe200078e02ff */
[----:B------:R-:W-:Y:S01]  /*0b60*/  CS2R R100, SRZ ;  /* 0x0000000000647805 */ /* 0x000fe2000001ff00 */
[----:B------:R-:W-:Y:S01]  /*0b70*/  IMAD R15, R15, R20, RZ ;  /* 0x000000140f0f7224 */ /* 0x000fe200078e02ff */
[----:B------:R-:W-:Y:S01]  /*0b80*/  CS2R R102, SRZ ;  /* 0x0000000000667805 */ /* 0x000fe2000001ff00 */
[----:B------:R-:W-:Y:S01]  /*0b90*/  IMAD R229, R188, 0x17, RZ ;  /* 0x00000017bce57824 */ /* 0x000fe200078e02ff */
[----:B------:R-:W-:Y:S01]  /*0ba0*/  CS2R R104, SRZ ;  /* 0x0000000000687805 */ /* 0x000fe2000001ff00 */
[----:B------:R-:W-:Y:S01]  /*0bb0*/  IMAD.HI.U32 R7, R7, R15, R6 ;  /* 0x0000000f07077227 */ /* 0x000fe200078e0006 */
[----:B------:R-:W-:-:S02]  /*0bc0*/  IABS R15, R4 ;  /* 0x00000004000f7213 */ /* 0x000fc40000000000 */
[----:B------:R-:W-:Y:S02]  /*0bd0*/  CS2R R106, SRZ ;  /* 0x00000000006a7805 */ /* 0x000fe4000001ff00 */
[----:B------:R-:W-:Y:S01]  /*0be0*/  CS2R R108, SRZ ;  /* 0x00000000006c7805 */ /* 0x000fe2000001ff00 */
[----:B0-----:R-:W-:Y:S01]  /*0bf0*/  IMAD.MOV R11, RZ, RZ, -R5 ;  /* 0x000000ffff0b7224 */ /* 0x001fe200078e0a05 */
[----:B------:R-:W-:Y:S01]  /*0c00*/  CS2R R110, SRZ ;  /* 0x00000000006e7805 */ /* 0x000fe2000001ff00 */
[----:B------:R-:W-:Y:S01]  /*0c10*/  IMAD.HI.U32 R10, R7, R17, RZ ;  /* 0x00000011070a7227 */ /* 0x000fe200078e00ff */
[----:B------:R-:W-:Y:S02]  /*0c20*/  CS2R R112, SRZ ;  /* 0x0000000000707805 */ /* 0x000fe4000001ff00 */
[----:B------:R-:W-:Y:S02]  /*0c30*/  CS2R R114, SRZ ;  /* 0x0000000000727805 */ /* 0x000fe4000001ff00 */
[----:B------:R-:W-:Y:S01]  /*0c40*/  CS2R R116, SRZ ;  /* 0x0000000000747805 */ /* 0x000fe2000001ff00 */
[----:B------:R-:W-:Y:S01]  /*0c50*/  IMAD.MOV R10, RZ, RZ, -R10 ;  /* 0x000000ffff0a7224 */ /* 0x000fe200078e0a0a */
[----:B------:R-:W-:Y:S01]  /*0c60*/  CS2R R118, SRZ ;  /* 0x0000000000767805 */ /* 0x000fe2000001ff00 */
[----:B------:R-:W-:Y:S01]  /*0c70*/  IMAD R11, R11, R26, RZ ;  /* 0x0000001a0b0b7224 */ /* 0x000fe200078e02ff */
[----:B------:R-:W-:Y:S01]  /*0c80*/  CS2R R56, SRZ ;  /* 0x0000000000387805 */ /* 0x000fe2000001ff00 */
[----:B------:R-:W-:Y:S01]  /*0c90*/  IMAD R17, R20, R10, R17 ;  /* 0x0000000a14117224 */ /* 0x000fe200078e0211 */
[----:B------:R-:W-:Y:S01]  /*0ca0*/  CS2R R58, SRZ ;  /* 0x00000000003a7805 */ /* 0x000fe2000001ff00 */
[----:B------:R-:W-:Y:S01]  /*0cb0*/  IMAD.MOV.U32 R4, RZ, RZ, RZ ;  /* 0x000000ffff047224 */ /* 0x000fe200078e00ff */
[----:B------:R-:W-:Y:S01]  /*0cc0*/  CS2R R60, SRZ ;  /* 0x00000000003c7805 */ /* 0x000fe2000001ff00 */
[----:B------:R-:W-:Y:S01]  /*0cd0*/  VIADD R6, R12, 0x1c ;  /* 0x0000001c0c067836 */ /* 0x000fe20000000000 */
[----:B------:R-:W-:Y:S01]  /*0ce0*/  ISETP.GT.U32.AND P0, PT, R20, R17, PT ;  /* 0x000000111400720c */ /* 0x000fe20003f04070 */
[----:B------:R-:W-:Y:S01]  /*0cf0*/  IMAD.HI.U32 R4, R5, R11, R4 ;  /* 0x0000000b05047227 */ /* 0x000fe200078e0004 */
[----:B------:R-:W-:-:S02]  /*0d00*/  SHF.R.U32.HI R12, RZ, 0x5, R13 ;  /* 0x00000005ff0c7819 */ /* 0x000fc4000001160d */
[----:B------:R-:W-:Y:S02]  /*0d10*/  CS2R R62, SRZ ;  /* 0x00000000003e7805 */ /* 0x000fe4000001ff00 */
[----:B------:R-:W-:Y:S01]  /*0d20*/  IABS R21, R6 ;  /* 0x0000000600157213 */ /* 0x000fe20000000000 */
[----:B------:R-:W-:Y:S01]  /*0d30*/  IMAD.HI.U32 R11, R7, R19, RZ ;  /* 0x00000013070b7227 */ /* 0x000fe200078e00ff */
[----:B------:R-:W-:Y:S02]  /*0d40*/  ISETP.GE.AND P4, PT, R6, RZ, PT ;  /* 0x000000ff0600720c */ /* 0x000fe40003f86270 */
[----:B------:R-:W-:Y:S02]  /*0d50*/  CS2R R64, SRZ ;  /* 0x0000000000407805 */ /* 0x000fe4000001ff00 */
[----:B------:R-:W-:Y:S01]  /*0d60*/  SGXT.U32 R7, R12, 0x2 ;  /* 0x000000020c07781a */ /* 0x000fe20000000000 */
[----:B------:R-:W-:Y:S01]  /*0d70*/  IMAD.MOV R11, RZ, RZ, -R11 ;  /* 0x000000ffff0b7224 */ /* 0x000fe200078e0a0b */
[----:B------:R-:W-:Y:S01]  /*0d80*/  CS2R R66, SRZ ;  /* 0x0000000000427805 */ /* 0x000fe2000001ff00 */
[----:B------:R-:W-:Y:S01]  /*0d90*/  IMAD.HI.U32 R5, R4, R15, RZ ;  /* 0x0000000f04057227 */ /* 0x000fe200078e00ff */
[----:B------:R-:W-:-:S02]  /*0da0*/  LOP3.LUT R28, R2, R7, RZ, 0xfc, !PT ;  /* 0x00000007021c7212 */ /* 0x000fc400078efcff */
[----:B------:R-:W-:Y:S02]  /*0db0*/  CS2R R68, SRZ ;  /* 0x0000000000447805 */ /* 0x000fe4000001ff00 */
[----:B------:R-:W-:Y:S01]  /*0dc0*/  CS2R R70, SRZ ;  /* 0x0000000000467805 */ /* 0x000fe2000001ff00 */
[----:B------:R-:W-:Y:S01]  /*0dd0*/  IMAD R19, R20, R11, R19 ;  /* 0x0000000b14137224 */ /* 0x000fe200078e0213 */
[C---:B------:R-:W-:Y:S01]  /*0de0*/  LOP3.LUT R30, R28.reuse, 0x30, RZ, 0xfc, !PT ;  /* 0x000000301c1e7812 */ /* 0x040fe200078efcff */
[----:B------:R-:W-:Y:S01]  /*0df0*/  @!P0 IMAD.IADD R17, R17, 0x1, -R20 ;  /* 0x0000000111118824 */ /* 0x000fe200078e0a14 */
[----:B------:R-:W-:Y:S01]  /*0e00*/  LOP3.LUT R32, R28, 0x2c, RZ, 0xfc, !PT ;  /* 0x0000002c1c207812 */ /* 0x000fe200078efcff */
[----:B------:R-:W-:Y:S01]  /*0e10*/  IMAD.HI.U32 R6, R4, R21, RZ ;  /* 0x0000001504067227 */ /* 0x000fe200078e00ff */
[----:B------:R-:W-:Y:S02]  /*0e20*/  ISETP.GT.U32.AND P2, PT, R20, R19, PT ;  /* 0x000000131400720c */ /* 0x000fe40003f44070 */
[----:B------:R-:W-:-:S02]  /*0e30*/  CS2R R72, SRZ ;  /* 0x0000000000487805 */ /* 0x000fc4000001ff00 */
[----:B------:R-:W-:Y:S01]  /*0e40*/  ISETP.GT.U32.AND P0, PT, R20, R17, PT ;  /* 0x000000111400720c */ /* 0x000fe20003f04070 */
[----:B------:R-:W-:Y:S01]  /*0e50*/  IMAD.MOV R5, RZ, RZ, -R5 ;  /* 0x000000ffff057224 */ /* 0x000fe200078e0a05 */
[----:B------:R-:W-:Y:S01]  /*0e60*/  LOP3.LUT R34, R28, 0x28, RZ, 0xfc, !PT ;  /* 0x000000281c227812 */ /* 0x000fe200078efcff */
[----:B------:R-:W-:Y:S01]  /*0e70*/  IMAD.MOV R6, RZ, RZ, -R6 ;  /* 0x000000ffff067224 */ /* 0x000fe200078e0a06 */
[----:B------:R-:W-:Y:S01]  /*0e80*/  IABS R23, R30 ;  /* 0x0000001e00177213 */ /* 0x000fe20000000000 */
[C---:B------:R-:W-:Y:S01]  /*0e90*/  IMAD R5, R26.reuse, R5, R15 ;  /* 0x000000051a057224 */ /* 0x040fe200078e020f */
[----:B------:R-:W-:Y:S01]  /*0ea0*/  IABS R25, R32 ;  /* 0x0000002000197213 */ /* 0x000fe20000000000 */
[----:B------:R-:W-:Y:S01]  /*0eb0*/  IMAD R18, R26, R6, R21 ;  /* 0x000000061a127224 */ /* 0x000fe200078e0215 */
[----:B------:R-:W-:Y:S01]  /*0ec0*/  LOP3.LUT R6, R28, 0x38, RZ, 0xfc, !PT ;  /* 0x000000381c067812 */ /* 0x000fe200078efcff */
[----:B------:R-:W-:Y:S01]  /*0ed0*/  IMAD.HI.U32 R10, R4, R23, RZ ;  /* 0x00000017040a7227 */ /* 0x000fe200078e00ff */
[----:B------:R-:W-:-:S02]  /*0ee0*/  IABS R27, R34 ;  /* 0x00000022001b7213 */ /* 0x000fc40000000000 */
[----:B------:R-:W-:Y:S02]  /*0ef0*/  CS2R R74, SRZ ;  /* 0x00000000004a7805 */ /* 0x000fe4000001ff00 */
[----:B------:R-:W-:Y:S01]  /*0f00*/  IABS R15, R6 ;  /* 0x00000006000f7213 */ /* 0x000fe20000000000 */
[--C-:B------:R-:W-:Y:S01]  /*0f10*/  @!P2 IMAD.IADD R19, R19, 0x1, -R20.reuse ;  /* 0x000000011313a824 */ /* 0x100fe200078e0a14 */
[----:B------:R-:W-:Y:S01]  /*0f20*/  ISETP.GE.AND P5, PT, R6, RZ, PT ;  /* 0x000000ff0600720c */ /* 0x000fe20003fa6270 */
[----:B------:R-:W-:Y:S01]  /*0f30*/  @!P0 IMAD.IADD R17, R17, 0x1, -R20 ;  /* 0x0000000111118824 */ /* 0x000fe200078e0a14 */
[----:B------:R-:W-:Y:S01]  /*0f40*/  ISETP.GE.AND P0, PT, R3, RZ, PT ;  /* 0x000000ff0300720c */ /* 0x000fe20003f06270 */
[----:B------:R-:W-:Y:S01]  /*0f50*/  IMAD.HI.U32 R6, R4, R15, RZ ;  /* 0x0000000f04067227 */ /* 0x000fe200078e00ff */
[----:B------:R-:W-:Y:S02]  /*0f60*/  ISETP.GT.U32.AND P2, PT, R20, R19, PT ;  /* 0x000000131400720c */ /* 0x000fe40003f44070 */
[----:B------:R-:W-:-:S02]  /*0f70*/  CS2R R76, SRZ ;  /* 0x00000000004c7805 */ /* 0x000fc4000001ff00 */
[----:B------:R-:W-:Y:S01]  /*0f80*/  LOP3.LUT R7, R28, 0x34, RZ, 0xfc, !PT ;  /* 0x000000341c077812 */ /* 0x000fe200078efcff */
[----:B------:R-:W-:Y:S01]  /*0f90*/  IMAD.HI.U32 R11, R4, R25, RZ ;  /* 0x00000019040b7227 */ /* 0x000fe200078e00ff */
[----:B------:R-:W-:Y:S02]  /*0fa0*/  LOP3.LUT R35, R28, 0x24, RZ, 0xfc, !PT ;  /* 0x000000241c237812 */ /* 0x000fe400078efcff */
[----:B------:R-:W-:Y:S02]  /*0fb0*/  CS2R R78, SRZ ;  /* 0x00000000004e7805 */ /* 0x000fe4000001ff00 */
[----:B------:R-:W-:Y:S01]  /*0fc0*/  IABS R21, R7 ;  /* 0x0000000700157213 */ /* 0x000fe20000000000 */
[----:B------:R-:W-:Y:S01]  /*0fd0*/  IMAD.HI.U32 R12, R4, R27, RZ ;  /* 0x0000001b040c7227 */ /* 0x000fe200078e00ff */
[----:B------:R-:W-:Y:S02]  /*0fe0*/  ISETP.GE.AND P1, PT, R7, RZ, PT ;  /* 0x000000ff0700720c */ /* 0x000fe40003f26270 */
[----:B------:R-:W-:-:S02]  /*0ff0*/  CS2R R80, SRZ ;  /* 0x0000000000507805 */ /* 0x000fc4000001ff00 */
[----:B------:R-:W-:Y:S01]  /*1000*/  LOP3.LUT R36, R28, 0x20, RZ, 0xfc, !PT ;  /* 0x000000201c247812 */ /* 0x000fe200078efcff */
[----:B------:R-:W-:Y:S01]  /*1010*/  @!P0 IMAD.MOV R17, RZ, RZ, -R17 ;  /* 0x000000ffff118224 */ /* 0x000fe200078e0a11 */
[----:B------:R-:W-:Y:S01]  /*1020*/  ISETP.GT.U32.AND P0, PT, R26, R5, PT ;  /* 0x000000051a00720c */ /* 0x000fe20003f04070 */
[----:B------:R-:W-:Y:S01]  /*1030*/  @!P2 IMAD.IADD R19, R19, 0x1, -R20 ;  /* 0x000000011313a824 */ /* 0x000fe200078e0a14 */
[----:B------:R-:W-:Y:S01]  /*1040*/  ISETP.NE.AND P2, PT, R8, RZ, PT ;  /* 0x000000ff0800720c */ /* 0x000fe20003f45270 */
[----:B------:R-:W-:Y:S01]  /*1050*/  IMAD.MOV R6, RZ, RZ, -R6 ;  /* 0x000000ffff067224 */ /* 0x000fe200078e0a06 */
[----:B------:R-:W-:Y:S01]  /*1060*/  LOP3.LUT R8, RZ, R8, RZ, 0x33, !PT ;  /* 0x00000008ff087212 */ /* 0x000fe200078e33ff */
[----:B------:R-:W-:Y:S01]  /*1070*/  @!P6 IMAD.MOV R19, RZ, RZ, -R19 ;  /* 0x000000ffff13e224 */ /* 0x000fe200078e0a13 */
[----:B------:R-:W-:Y:S01]  /*1080*/  ISETP.GT.U32.AND P6, PT, R26, R18, PT ;  /* 0x000000121a00720c */ /* 0x000fe20003fc4070 */
[----:B------:R-:W-:Y:S01]  /*1090*/  IMAD.MOV R10, RZ, RZ, -R10 ;  /* 0x000000ffff0a7224 */ /* 0x000fe200078e0a0a */
[C---:B------:R-:W-:Y:S01]  /*10a0*/  LOP3.LUT R37, R28.reuse, 0x18, RZ, 0xfc, !PT ;  /* 0x000000181c257812 */ /* 0x040fe200078efcff */
[----:B------:R-:W-:Y:S01]  /*10b0*/  IMAD.MOV R11, RZ, RZ, -R11 ;  /* 0x000000ffff0b7224 */ /* 0x000fe200078e0a0b */
[C---:B------:R-:W-:Y:S01]  /*10c0*/  LOP3.LUT R38, R28.reuse, 0x14, RZ, 0xfc, !PT ;  /* 0x000000141c267812 */ /* 0x040fe200078efcff */
[----:B------:R-:W-:Y:S01]  /*10d0*/  IMAD.MOV R16, RZ, RZ, -R12 ;  /* 0x000000ffff107224 */ /* 0x000fe200078e0a0c */
[C---:B------:R-:W-:Y:S01]  /*10e0*/  LOP3.LUT R39, R28.reuse, 0x10, RZ, 0xfc, !PT ;  /* 0x000000101c277812 */ /* 0x040fe200078efcff */
[--C-:B------:R-:W-:Y:S01]  /*10f0*/  @!P0 IMAD.IADD R5, R5, 0x1, -R26.reuse ;  /* 0x0000000105058824 */ /* 0x100fe200078e0a1a */
[----:B------:R-:W-:Y:S01]  /*1100*/  LOP3.LUT R40, R28, 0xc, RZ, 0xfc, !PT ;  /* 0x0000000c1c287812 */ /* 0x000fe200078efcff */
[----:B------:R-:W-:Y:S01]  /*1110*/  IMAD R6, R26, R6, R15 ;  /* 0x000000061a067224 */ /* 0x000fe200078e020f */
[----:B------:R-:W-:Y:S01]  /*1120*/  LOP3.LUT R41, R28, 0x8, RZ, 0xfc, !PT ;  /* 0x000000081c297812 */ /* 0x000fe200078efcff */
[----:B------:R-:W-:Y:S01]  /*1130*/  IMAD R12, R26, R10, R23 ;  /* 0x0000000a1a0c7224 */ /* 0x000fe200078e0217 */
[----:B------:R-:W-:Y:S01]  /*1140*/  SEL R10, R8, R17, !P2 ;  /* 0x00000011080a7207 */ /* 0x000fe20005000000 */
[----:B------:R-:W-:Y:S01]  /*1150*/  IMAD R15, R26, R11, R25 ;  /* 0x0000000b1a0f7224 */ /* 0x000fe200078e0219 */
[----:B------:R-:W-:Y:S01]  /*1160*/  SEL R11, R8, R19, !P2 ;  /* 0x00000013080b7207 */ /* 0x000fe20005000000 */
[----:B------:R-:W-:Y:S01]  /*1170*/  @!P6 IMAD.IADD R18, R18, 0x1, -R26 ;  /* 0x000000011212e824 */ /* 0x000fe200078e0a1a */
[----:B------:R-:W-:Y:S01]  /*1180*/  ISETP.GT.U32.AND P2, PT, R26, R5, PT ;  /* 0x000000051a00720c */ /* 0x000fe20003f44070 */
[----:B------:R-:W-:Y:S01]  /*1190*/  IMAD.HI.U32 R7, R4, R21, RZ ;  /* 0x0000001504077227 */ /* 0x000fe200078e00ff */
[----:B------:R-:W-:-:S02]  /*11a0*/  ISETP.GT.U32.AND P0, PT, R26, R6, PT ;  /* 0x000000061a00720c */ /* 0x000fc40003f04070 */
[----:B------:R-:W-:Y:S02]  /*11b0*/  CS2R R82, SRZ ;  /* 0x0000000000527805 */ /* 0x000fe4000001ff00 */
[C---:B------:R-:W-:Y:S01]  /*11c0*/  ISETP.GT.U32.AND P6, PT, R26.reuse, R18, PT ;  /* 0x000000121a00720c */ /* 0x040fe20003fc4070 */
[----:B------:R-:W-:Y:S01]  /*11d0*/  IMAD.MOV R7, RZ, RZ, -R7 ;  /* 0x000000ffff077224 */ /* 0x000fe200078e0a07 */
[----:B------:R-:W-:Y:S01]  /*11e0*/  IABS R23, R36 ;  /* 0x0000002400177213 */ /* 0x000fe20000000000 */
[C---:B------:R-:W-:Y:S01]  /*11f0*/  IMAD R16, R26.reuse, R16, R27 ;  /* 0x000000101a107224 */ /* 0x040fe200078e021b */
[----:B------:R-:W-:Y:S01]  /*1200*/  IABS R25, R37 ;  /* 0x0000002500197213 */ /* 0x000fe20000000000 */
[----:B------:R-:W-:Y:S01]  /*1210*/  IMAD R7, R26, R7, R21 ;  /* 0x000000071a077224 */ /* 0x000fe200078e0215 */
[----:B------:R-:W-:Y:S01]  /*1220*/  IABS R21, R35 ;  /* 0x0000002300157213 */ /* 0x000fe20000000000 */
[----:B------:R-:W-:Y:S01]  /*1230*/  IMAD.HI.U32 R17, R4, R23, RZ ;  /* 0x0000001704117227 */ /* 0x000fe200078e00ff */
[----:B------:R-:W-:-:S02]  /*1240*/  IABS R27, R38 ;  /* 0x00000026001b7213 */ /* 0x000fc40000000000 */
[----:B------:R-:W-:Y:S02]  /*1250*/  CS2R R84, SRZ ;  /* 0x0000000000547805 */ /* 0x000fe4000001ff00 */
[----:B------:R-:W-:Y:S01]  /*1260*/  LOP3.LUT R42, R28, 0x4, RZ, 0xfc, !PT ;  /* 0x000000041c2a7812 */ /* 0x000fe200078efcff */
[--C-:B------:R-:W-:Y:S01]  /*1270*/  @!P2 IMAD.IADD R5, R5, 0x1, -R26.reuse ;  /* 0x000000010505a824 */ /* 0x100fe200078e0a1a */
[----:B------:R-:W-:Y:S01]  /*1280*/  ISETP.GT.U32.AND P2, PT, R26, R7, PT ;  /* 0x000000071a00720c */ /* 0x000fe20003f44070 */
[--C-:B------:R-:W-:Y:S01]  /*1290*/  @!P6 IMAD.IADD R18, R18, 0x1, -R26.reuse ;  /* 0x000000011212e824 */ /* 0x100fe200078e0a1a */
[----:B------:R-:W-:Y:S01]  /*12a0*/  ISETP.GT.U32.AND P6, PT, R26, R12, PT ;  /* 0x0000000c1a00720c */ /* 0x000fe20003fc4070 */
[----:B------:R-:W-:Y:S01]  /*12b0*/  @!P0 IMAD.IADD R6, R6, 0x1, -R26 ;  /* 0x0000000106068824 */ /* 0x000fe200078e0a1a */
[----:B------:R-:W-:Y:S01]  /*12c0*/  ISETP.GT.U32.AND P0, PT, R26, R15, PT ;  /* 0x0000000f1a00720c */ /* 0x000fe20003f04070 */
[----:B------:R-:W-:Y:S01]  /*12d0*/  IMAD.HI.U32 R8, R4, R21, RZ ;  /* 0x0000001504087227 */ /* 0x000fe200078e00ff */
[----:B------:R-:W-:-:S02]  /*12e0*/  IABS R29, R41 ;  /* 0x00000029001d7213 */ /* 0x000fc40000000000 */
[----:B------:R-:W-:Y:S02]  /*12f0*/  CS2R R86, SRZ ;  /* 0x0000000000567805 */ /* 0x000fe4000001ff00 */
[----:B------:R-:W-:Y:S01]  /*1300*/  IABS R31, R42 ;  /* 0x0000002a001f7213 */ /* 0x000fe20000000000 */
[----:B------:R-:W-:Y:S01]  /*1310*/  IMAD.MOV R8, RZ, RZ, -R8 ;  /* 0x000000ffff087224 */ /* 0x000fe200078e0a08 */
[----:B------:R-:W-:Y:S01]  /*1320*/  IABS R33, R28 ;  /* 0x0000001c00217213 */ /* 0x000fe20000000000 */
[----:B------:R-:W-:Y:S01]  /*1330*/  IMAD.MOV R17, RZ, RZ, -R17 ;  /* 0x000000ffff117224 */ /* 0x000fe200078e0a11 */
[----:B------:R-:W-:Y:S01]  /*1340*/  CS2R R44, SRZ ;  /* 0x00000000002c7805 */ /* 0x000fe2000001ff00 */
[----:B------:R-:W-:Y:S01]  /*1350*/  IMAD.HI.U32 R19, R4, R25, RZ ;  /* 0x0000001904137227 */ /* 0x000fe200078e00ff */
[----:B------:R-:W-:Y:S02]  /*1360*/  CS2R R46, SRZ ;  /* 0x00000000002e7805 */ /* 0x000fe4000001ff00 */
[----:B------:R-:W-:-:S02]  /*1370*/  CS2R R48, SRZ ;  /* 0x0000000000307805 */ /* 0x000fc4000001ff00 */
[----:B------:R-:W-:Y:S01]  /*1380*/  CS2R R50, SRZ ;  /* 0x0000000000327805 */ /* 0x000fe2000001ff00 */
[----:B------:R-:W-:Y:S01]  /*1390*/  @!P2 IMAD.IADD R7, R7, 0x1, -R26 ;  /* 0x000000010707a824 */ /* 0x000fe200078e0a1a */
[C---:B------:R-:W-:Y:S01]  /*13a0*/  ISETP.GT.U32.AND P2, PT, R26.reuse, R16, PT ;  /* 0x000000101a00720c */ /* 0x040fe20003f44070 */
[C---:B------:R-:W-:Y:S01]  /*13b0*/  IMAD R8, R26.reuse, R8, R21 ;  /* 0x000000081a087224 */ /* 0x040fe200078e0215 */
[----:B------:R-:W-:Y:S01]  /*13c0*/  CS2R R52, SRZ ;  /* 0x0000000000347805 */ /* 0x000fe2000001ff00 */
[----:B------:R-:W-:Y:S01]  /*13d0*/  IMAD R17, R26, R17, R23 ;  /* 0x000000111a117224 */ /* 0x000fe200078e0217 */
[----:B------:R-:W-:Y:S01]  /*13e0*/  CS2R R54, SRZ ;  /* 0x0000000000367805 */ /* 0x000fe2000001ff00 */
[----:B------:R-:W-:Y:S01]  /*13f0*/  IMAD.HI.U32 R20, R4, R27, RZ ;  /* 0x0000001b04147227 */ /* 0x000fe200078e00ff */
[----:B------:R-:W-:Y:S01]  /*1400*/  UMOV UR10, 0xfffffffe ;  /* 0xfffffffe000a7882 */ /* 0x000fe20000000000 */
[----:B------:R-:W-:Y:S02]  /*1410*/  UMOV UR11, 0x7fffffdf ;  /* 0x7fffffdf000b7882 */ /* 0x000fe40000000000 */
[----:B------:R-:W-:-:S02]  /*1420*/  IMAD.MOV R19, RZ, RZ, -R19 ;  /* 0x000000ffff137224 */ /* 0x000fc400078e0a13 */
[--C-:B------:R-:W-:Y:S01]  /*1430*/  @!P6 IMAD.IADD R12, R12, 0x1, -R26.reuse ;  /* 0x000000010c0ce824 */ /* 0x100fe200078e0a1a */
[C---:B------:R-:W-:Y:S01]  /*1440*/  ISETP.GT.U32.AND P6, PT, R26.reuse, R8, PT ;  /* 0x000000081a00720c */ /* 0x040fe20003fc4070 */
[----:B------:R-:W-:Y:S01]  /*1450*/  @!P0 IMAD.IADD R15, R15, 0x1, -R26 ;  /* 0x000000010f0f8824 */ /* 0x000fe200078e0a1a */
[C---:B------:R-:W-:Y:S01]  /*1460*/  ISETP.GT.U32.AND P0, PT, R26.reuse, R17, PT ;  /* 0x000000111a00720c */ /* 0x040fe20003f04070 */
[----:B------:R-:W-:Y:S02]  /*1470*/  IMAD.MOV R20, RZ, RZ, -R20 ;  /* 0x000000ffff147224 */ /* 0x000fe400078e0a14 */
[C---:B------:R-:W-:Y:S01]  /*1480*/  IMAD R19, R26.reuse, R19, R25 ;  /* 0x000000131a137224 */ /* 0x040fe200078e0219 */
[----:B------:R-:W-:Y:S01]  /*1490*/  IABS R25, R39 ;  /* 0x0000002700197213 */ /* 0x000fe20000000000 */
[----:B------:R-:W-:Y:S01]  /*14a0*/  IMAD R20, R26, R20, R27 ;  /* 0x000000141a147224 */ /* 0x000fe200078e021b */
[----:B------:R-:W-:Y:S01]  /*14b0*/  IABS R27, R40 ;  /* 0x00000028001b7213 */ /* 0x000fe20000000000 */
[----:B------:R-:W-:Y:S01]  /*14c0*/  @!P2 IMAD.IADD R16, R16, 0x1, -R26 ;  /* 0x000000011010a824 */ /* 0x000fe200078e0a1a */
[----:B------:R-:W-:Y:S01]  /*14d0*/  ISETP.GT.U32.AND P2, PT, R26, R19, PT ;  /* 0x000000131a00720c */ /* 0x000fe20003f44070 */
[----:B------:R-:W-:-:S04]  /*14e0*/  IMAD.HI.U32 R21, R4, R25, RZ ;  /* 0x0000001904157227 */ /* 0x000fc800078e00ff */
[----:B------:R-:W-:-:S04]  /*14f0*/  IMAD.HI.U32 R22, R4, R27, RZ ;  /* 0x0000001b04167227 */ /* 0x000fc800078e00ff */
[----:B------:R-:W-:-:S04]  /*1500*/  IMAD.HI.U32 R23, R4, R29, RZ ;  /* 0x0000001d04177227 */ /* 0x000fc800078e00ff */
[----:B------:R-:W-:-:S04]  /*1510*/  IMAD.HI.U32 R24, R4, R31, RZ ;  /* 0x0000001f04187227 */ /* 0x000fc800078e00ff */
[----:B------:R-:W-:Y:S02]  /*1520*/  IMAD.MOV R21, RZ, RZ, -R21 ;  /* 0x000000ffff157224 */ /* 0x000fe400078e0a15 */
[----:B------:R-:W-:-:S04]  /*1530*/  IMAD.HI.U32 R4, R4, R33, RZ ;  /* 0x0000002104047227 */ /* 0x000fc800078e00ff */
[--C-:B------:R-:W-:Y:S01]  /*1540*/  @!P6 IMAD.IADD R8, R8, 0x1, -R26.reuse ;  /* 0x000000010808e824 */ /* 0x100fe200078e0a1a */
[C---:B------:R-:W-:Y:S01]  /*1550*/  ISETP.GT.U32.AND P6, PT, R26.reuse, R6, PT ;  /* 0x000000061a00720c */ /* 0x040fe20003fc4070 */
[----:B------:R-:W-:Y:S01]  /*1560*/  @!P0 IMAD.IADD R17, R17, 0x1, -R26 ;  /* 0x0000000111118824 */ /* 0x000fe200078e0a1a */
[C---:B------:R-:W-:Y:S01]  /*1570*/  ISETP.GT.U32.AND P0, PT, R26.reuse, R7, PT ;  /* 0x000000071a00720c */ /* 0x040fe20003f04070 */
[C---:B------:R-:W-:Y:S02]  /*1580*/  IMAD R21, R26.reuse, R21, R25 ;  /* 0x000000151a157224 */ /* 0x040fe400078e0219 */
[----:B------:R-:W-:Y:S02]  /*1590*/  IMAD.MOV R25, RZ, RZ, -R4 ;  /* 0x000000ffff197224 */ /* 0x000fe400078e0a04 */
[----:B------:R-:W-:Y:S01]  /*15a0*/  IMAD.MOV.U32 R4, RZ, RZ, R5 ;  /* 0x000000ffff047224 */ /* 0x000fe200078e0005 */
[----:B------:R-:W-:Y:S01]  /*15b0*/  SHF.R.S32.HI R5, RZ, 0x1f, R14 ;  /* 0x0000001fff057819 */ /* 0x000fe2000001140e */
[----:B------:R-:W-:Y:S01]  /*15c0*/  @!P2 IMAD.IADD R19, R19, 0x1, -R26 ;  /* 0x000000011313a824 */ /* 0x000fe200078e0a1a */
[C---:B------:R-:W-:Y:S01]  /*15d0*/  ISETP.GT.U32.AND P2, PT, R26.reuse, R12, PT ;  /* 0x0000000c1a00720c */ /* 0x040fe20003f44070 */
[----:B------:R-:W-:Y:S01]  /*15e0*/  @!P3 IMAD.MOV R4, RZ, RZ, -R4 ;  /* 0x000000ffff04b224 */ /* 0x000fe200078e0a04 */
[----:B------:R-:W-:Y:S01]  /*15f0*/  ISETP.GT.U32.AND P3, PT, R26, R16, PT ;  /* 0x000000101a00720c */ /* 0x000fe20003f64070 */
[----:B------:R-:W-:Y:S01]  /*1600*/  IMAD.MOV R23, RZ, RZ, -R23 ;  /* 0x000000ffff177224 */ /* 0x000fe200078e0a17 */
[----:B------:R-:W-:Y:S01]  /*1610*/  LEA.HI R14, R5, R14, RZ, 0x5 ;  /* 0x0000000e050e7211 */ /* 0x000fe200078f28ff */
[--C-:B------:R-:W-:Y:S01]  /*1620*/  @!P6 IMAD.IADD R6, R6, 0x1, -R26.reuse ;  /* 0x000000010606e824 */ /* 0x100fe200078e0a1a */
[C---:B------:R-:W-:Y:S01]  /*1630*/  ISETP.GT.U32.AND P6, PT, R26.reuse, R17, PT ;  /* 0x000000111a00720c */ /* 0x040fe20003fc4070 */
[----:B------:R-:W-:Y:S01]  /*1640*/  @!P0 IMAD.IADD R7, R7, 0x1, -R26 ;  /* 0x0000000107078824 */ /* 0x000fe200078e0a1a */
[C---:B------:R-:W-:Y:S01]  /*1650*/  ISETP.GT.U32.AND P0, PT, R26.reuse, R15, PT ;  /* 0x0000000f1a00720c */ /* 0x040fe20003f04070 */
[----:B------:R-:W-:-:S02]  /*1660*/  IMAD R23, R26, R23, R29 ;  /* 0x000000171a177224 */ /* 0x000fc400078e021d */
[----:B------:R-:W-:Y:S01]  /*1670*/  @!P5 IMAD.MOV R6, RZ, RZ, -R6 ;  /* 0x000000ffff06d224 */ /* 0x000fe200078e0a06 */
[----:B------:R-:W-:Y:S01]  /*1680*/  ISETP.GT.U32.AND P5, PT, R26, R19, PT ;  /* 0x000000131a00720c */ /* 0x000fe20003fa4070 */
[----:B------:R-:W-:Y:S02]  /*1690*/  IMAD.MOV R22, RZ, RZ, -R22 ;  /* 0x000000ffff167224 */ /* 0x000fe400078e0a16 */
[--C-:B------:R-:W-:Y:S01]  /*16a0*/  @!P3 IMAD.IADD R16, R16, 0x1, -R26.reuse ;  /* 0x000000011010b824 */ /* 0x100fe200078e0a1a */
[----:B------:R-:W-:Y:S01]  /*16b0*/  ISETP.GT.U32.AND P3, PT, R26, R23, PT ;  /* 0x000000171a00720c */ /* 0x000fe20003f64070 */
[----:B------:R-:W-:Y:S01]  /*16c0*/  @!P2 IMAD.IADD R12, R12, 0x1, -R26 ;  /* 0x000000010c0ca824 */ /* 0x000fe200078e0a1a */
[C---:B------:R-:W-:Y:S01]  /*16d0*/  ISETP.GT.U32.AND P2, PT, R26.reuse, R21, PT ;  /* 0x000000151a00720c */ /* 0x040fe20003f44070 */
[----:B------:R-:W-:Y:S02]  /*16e0*/  IMAD.MOV R24, RZ, RZ, -R24 ;  /* 0x000000ffff187224 */ /* 0x000fe400078e0a18 */
[----:B------:R-:W-:-:S02]  /*16f0*/  IMAD R22, R26, R22, R27 ;  /* 0x000000161a167224 */ /* 0x000fc400078e021b */
[----:B------:R-:W-:Y:S01]  /*1700*/  @!P4 IMAD.MOV R18, RZ, RZ, -R18 ;  /* 0x000000ffff12c224 */ /* 0x000fe200078e0a12 */
[C---:B------:R-:W-:Y:S01]  /*1710*/  ISETP.GT.U32.AND P4, PT, R26.reuse, R8, PT ;  /* 0x000000081a00720c */ /* 0x040fe20003f84070 */
[----:B------:R-:W-:Y:S01]  /*1720*/  @!P1 IMAD.MOV R7, RZ, RZ, -R7 ;  /* 0x000000ffff079224 */ /* 0x000fe200078e0a07 */
[C---:B------:R-:W-:Y:S01]  /*1730*/  ISETP.GT.U32.AND P1, PT, R26.reuse, R20, PT ;  /* 0x000000141a00720c */ /* 0x040fe20003f24070 */
[C---:B------:R-:W-:Y:S02]  /*1740*/  IMAD R24, R26.reuse, R24, R31 ;  /* 0x000000181a187224 */ /* 0x040fe400078e021f */
[--C-:B------:R-:W-:Y:S01]  /*1750*/  @!P0 IMAD.IADD R15, R15, 0x1, -R26.reuse ;  /* 0x000000010f0f8824 */ /* 0x100fe200078e0a1a */
[C---:B------:R-:W-:Y:S01]  /*1760*/  ISETP.GT.U32.AND P0, PT, R26.reuse, R22, PT ;  /* 0x000000161a00720c */ /* 0x040fe20003f04070 */
[----:B------:R-:W-:Y:S01]  /*1770*/  @!P5 IMAD.IADD R19, R19, 0x1, -R26 ;  /* 0x000000011313d824 */ /* 0x000fe200078e0a1a */
[C---:B------:R-:W-:Y:S01]  /*1780*/  ISETP.GT.U32.AND P5, PT, R26.reuse, R24, PT ;  /* 0x000000181a00720c */ /* 0x040fe20003fa4070 */
[----:B------:R-:W-:-:S02]  /*1790*/  IMAD R25, R26, R25, R33 ;  /* 0x000000191a197224 */ /* 0x000fc400078e0221 */
[--C-:B------:R-:W-:Y:S01]  /*17a0*/  @!P3 IMAD.IADD R23, R23, 0x1, -R26.reuse ;  /* 0x000000011717b824 */ /* 0x100fe200078e0a1a */
[----:B------:R-:W-:Y:S01]  /*17b0*/  ISETP.GE.AND P3, PT, R36, RZ, PT ;  /* 0x000000ff2400720c */ /* 0x000fe20003f66270 */
[--C-:B------:R-:W-:Y:S01]  /*17c0*/  @!P2 IMAD.IADD R21, R21, 0x1, -R26.reuse ;  /* 0x000000011515a824 */ /* 0x100fe200078e0a1a */
[----:B------:R-:W-:Y:S01]  /*17d0*/  ISETP.GE.AND P2, PT, R34, RZ, PT ;  /* 0x000000ff2200720c */ /* 0x000fe20003f46270 */
[--C-:B------:R-:W-:Y:S01]  /*17e0*/  @!P4 IMAD.IADD R8, R8, 0x1, -R26.reuse ;  /* 0x000000010808c824 */ /* 0x100fe200078e0a1a */
[----:B------:R-:W-:Y:S01]  /*17f0*/  ISETP.GT.U32.AND P4, PT, R26, R25, PT ;  /* 0x000000191a00720c */ /* 0x000fe20003f84070 */
[--C-:B------:R-:W-:Y:S01]  /*1800*/  @!P1 IMAD.IADD R20, R20, 0x1, -R26.reuse ;  /* 0x0000000114149824 */ /* 0x100fe200078e0a1a */
[----:B------:R-:W-:Y:S01]  /*1810*/  ISETP.GE.AND P1, PT, R32, RZ, PT ;  /* 0x000000ff2000720c */ /* 0x000fe20003f26270 */
[--C-:B------:R-:W-:Y:S01]  /*1820*/  @!P0 IMAD.IADD R22, R22, 0x1, -R26.reuse ;  /* 0x0000000116168824 */ /* 0x100fe200078e0a1a */
[----:B------:R-:W-:Y:S01]  /*1830*/  ISETP.GE.AND P0, PT, R35, RZ, PT ;  /* 0x000000ff2300720c */ /* 0x000fe20003f06270 */
[--C-:B------:R-:W-:Y:S01]  /*1840*/  @!P6 IMAD.IADD R17, R17, 0x1, -R26.reuse ;  /* 0x000000011111e824 */ /* 0x100fe200078e0a1a */
[----:B------:R-:W-:Y:S01]  /*1850*/  ISETP.GE.AND P6, PT, R30, RZ, PT ;  /* 0x000000ff1e00720c */ /* 0x000fe20003fc6270 */
[----:B------:R-:W-:Y:S01]  /*1860*/  @!P5 IMAD.IADD R24, R24, 0x1, -R26 ;  /* 0x000000011818d824 */ /* 0x000fe200078e0a1a */
[C---:B------:R-:W-:Y:S01]  /*1870*/  ISETP.GT.U32.AND P5, PT, R26.reuse, R20, PT ;  /* 0x000000141a00720c */ /* 0x040fe20003fa4070 */
[----:B------:R-:W-:Y:S01]  /*1880*/  @!P3 IMAD.MOV R17, RZ, RZ, -R17 ;  /* 0x000000ffff11b224 */ /* 0x000fe200078e0a11 */
[----:B------:R-:W-:Y:S01]  /*1890*/  CS2R R30, SRZ ;  /* 0x00000000001e7805 */ /* 0x000fe2000001ff00 */
[----:B------:R-:W-:Y:S01]  /*18a0*/  @!P2 IMAD.MOV R16, RZ, RZ, -R16 ;  /* 0x000000ffff10a224 */ /* 0x000fe200078e0a10 */
[C---:B------:R-:W-:Y:S01]  /*18b0*/  ISETP.GT.U32.AND P3, PT, R26.reuse, R24, PT ;  /* 0x000000181a00720c */ /* 0x040fe20003f64070 */
[----:B------:R-:W-:Y:S01]  /*18c0*/  @!P4 IMAD.IADD R25, R25, 0x1, -R26 ;  /* 0x000000011919c824 */ /* 0x000fe200078e0a1a */
[C---:B------:R-:W-:Y:S01]  /*18d0*/  ISETP.GT.U32.AND P2, PT, R26.reuse, R22, PT ;  /* 0x000000161a00720c */ /* 0x040fe20003f44070 */
[----:B------:R-:W-:Y:S01]  /*18e0*/  @!P1 IMAD.MOV R15, RZ, RZ, -R15 ;  /* 0x000000ffff0f9224 */ /* 0x000fe200078e0a0f */
[C---:B------:R-:W-:Y:S01]  /*18f0*/  ISETP.GT.U32.AND P1, PT, R26.reuse, R21, PT ;  /* 0x000000151a00720c */ /* 0x040fe20003f24070 */
[----:B------:R-:W-:Y:S01]  /*1900*/  @!P0 IMAD.MOV R8, RZ, RZ, -R8 ;  /* 0x000000ffff088224 */ /* 0x000fe200078e0a08 */
[----:B------:R-:W-:Y:S01]  /*1910*/  ISETP.GT.U32.AND P0, PT, R26, R23, PT ;  /* 0x000000171a00720c */ /* 0x000fe20003f04070 */
[----:B------:R-:W-:Y:S01]  /*1920*/  @!P6 IMAD.MOV R12, RZ, RZ, -R12 ;  /* 0x000000ffff0ce224 */ /* 0x000fe200078e0a0c */
[----:B------:R-:W-:Y:S01]  /*1930*/  ISETP.GE.AND P4, PT, R37, RZ, PT ;  /* 0x000000ff2500720c */ /* 0x000fe20003f86270 */
[--C-:B------:R-:W-:Y:S01]  /*1940*/  @!P5 IMAD.IADD R20, R20, 0x1, -R26.reuse ;  /* 0x000000011414d824 */ /* 0x100fe200078e0a1a */
[----:B------:R-:W-:Y:S01]  /*1950*/  ISETP.GT.U32.AND P6, PT, R26, R25, PT ;  /* 0x000000191a00720c */ /* 0x000fe20003fc4070 */
[----:B------:R-:W-:Y:S01]  /*1960*/  IMAD R10, R10, UR6, RZ ;  /* 0x000000060a0a7c24 */ /* 0x000fe2000f8e02ff */
[----:B------:R-:W-:Y:S01]  /*1970*/  ISETP.GE.AND P5, PT, R38, RZ, PT ;  /* 0x000000ff2600720c */ /* 0x000fe20003fa6270 */
[--C-:B------:R-:W-:Y:S01]  /*1980*/  @!P3 IMAD.IADD R24, R24, 0x1, -R26.reuse ;  /* 0x000000011818b824 */ /* 0x100fe200078e0a1a */
[----:B------:R-:W-:Y:S01]  /*1990*/  ISETP.NE.AND P3, PT, R9, RZ, PT ;  /* 0x000000ff0900720c */ /* 0x000fe20003f65270 */
[--C-:B------:R-:W-:Y:S01]  /*19a0*/  @!P2 IMAD.IADD R22, R22, 0x1, -R26.reuse ;  /* 0x000000011616a824 */ /* 0x100fe200078e0a1a */
[----:B------:R-:W-:Y:S01]  /*19b0*/  ISETP.GE.AND P2, PT, R40, RZ, PT ;  /* 0x000000ff2800720c */ /* 0x000fe20003f46270 */
[--C-:B------:R-:W-:Y:S01]  /*19c0*/  @!P1 IMAD.IADD R21, R21, 0x1, -R26.reuse ;  /* 0x0000000115159824 */ /* 0x100fe200078e0a1a */
[----:B------:R-:W-:Y:S01]  /*19d0*/  LOP3.LUT R9, RZ, R9, RZ, 0x33, !PT ;  /* 0x00000009ff097212 */ /* 0x000fe200078e33ff */
[--C-:B------:R-:W-:Y:S01]  /*19e0*/  @!P0 IMAD.IADD R23, R23, 0x1, -R26.reuse ;  /* 0x0000000117178824 */ /* 0x100fe200078e0a1a */
[----:B------:R-:W-:Y:S01]  /*19f0*/  ISETP.GE.AND P1, PT, R39, RZ, PT ;  /* 0x000000ff2700720c */ /* 0x000fe20003f26270 */
[----:B------:R-:W-:Y:S01]  /*1a00*/  @!P4 IMAD.MOV R19, RZ, RZ, -R19 ;  /* 0x000000ffff13c224 */ /* 0x000fe200078e0a13 */
[----:B------:R-:W-:Y:S01]  /*1a10*/  SEL R4, R9, R4, !P3 ;  /* 0x0000000409047207 */ /* 0x000fe20005800000 */
[----:B------:R-:W-:Y:S01]  /*1a20*/  @!P6 IMAD.IADD R25, R25, 0x1, -R26 ;  /* 0x000000011919e824 */ /* 0x000fe200078e0a1a */
[----:B------:R-:W-:Y:S01]  /*1a30*/  ISETP.GE.AND P0, PT, R41, RZ, PT ;  /* 0x000000ff2900720c */ /* 0x000fe20003f06270 */
[----:B------:R-:W-:Y:S01]  /*1a40*/  @!P5 IMAD.MOV R20, RZ, RZ, -R20 ;  /* 0x000000ffff14d224 */ /* 0x000fe200078e0a14 */
[----:B------:R-:W-:Y:S01]  /*1a50*/  ISETP.GE.AND P4, PT, R28, RZ, PT ;  /* 0x000000ff1c00720c */ /* 0x000fe20003f86270 */
[----:B------:R-:W-:Y:S01]  /*1a60*/  IMAD R4, R4, UR4, RZ ;  /* 0x0000000404047c24 */ /* 0x000fe2000f8e02ff */
[----:B------:R-:W-:Y:S01]  /*1a70*/  ISETP.GE.AND P6, PT, R42, RZ, PT ;  /* 0x000000ff2a00720c */ /* 0x000fe20003fc6270 */
[----:B------:R-:W-:Y:S01]  /*1a80*/  @!P2 IMAD.MOV R22, RZ, RZ, -R22 ;  /* 0x000000ffff16a224 */ /* 0x000fe200078e0a16 */
[----:B------:R-:W-:Y:S01]  /*1a90*/  SEL R6, R9, R6, !P3 ;  /* 0x0000000609067207 */ /* 0x000fe20005800000 */
[----:B------:R-:W-:Y:S01]  /*1aa0*/  IMAD R11, R11, UR6, RZ ;  /* 0x000000060b0b7c24 */ /* 0x000fe2000f8e02ff */
[C---:B------:R-:W-:Y:S01]  /*1ab0*/  SEL R7, R9.reuse, R7, !P3 ;  /* 0x0000000709077207 */ /* 0x040fe20005800000 */
[----:B------:R-:W-:Y:S01]  /*1ac0*/  @!P1 IMAD.MOV R21, RZ, RZ, -R21 ;  /* 0x000000ffff159224 */ /* 0x000fe200078e0a15 */
[C---:B------:R-:W-:Y:S01]  /*1ad0*/  SEL R12, R9.reuse, R12, !P3 ;  /* 0x0000000c090c7207 */ /* 0x040fe20005800000 */
[----:B------:R-:W-:Y:S01]  /*1ae0*/  IMAD R6, R6, UR4, RZ ;  /* 0x0000000406067c24 */ /* 0x000fe2000f8e02ff */
[----:B------:R-:W-:Y:S01]  /*1af0*/  SEL R15, R9, R15, !P3 ;  /* 0x0000000f090f7207 */ /* 0x000fe20005800000 */
[----:B------:R-:W-:Y:S01]  /*1b00*/  IMAD R7, R7, UR4, RZ ;  /* 0x0000000407077c24 */ /* 0x000fe2000f8e02ff */
[----:B------:R-:W-:Y:S01]  /*1b10*/  LEA R5, P2, R4, UR8, 0x1 ;  /* 0x0000000804057c11 */ /* 0x000fe2000f8408ff */
[----:B------:R-:W-:Y:S01]  /*1b20*/  IMAD R12, R12, UR4, RZ ;  /* 0x000000040c0c7c24 */ /* 0x000fe2000f8e02ff */
[C---:B------:R-:W-:Y:S01]  /*1b30*/  SEL R16, R9.reuse, R16, !P3 ;  /* 0x0000001009107207 */ /* 0x040fe20005800000 */
[----:B------:R-:W-:Y:S01]  /*1b40*/  @!P0 IMAD.MOV R23, RZ, RZ, -R23 ;  /* 0x000000ffff178224 */ /* 0x000fe200078e0a17 */
[----:B------:R-:W-:Y:S01]  /*1b50*/  SEL R8, R9, R8, !P3 ;  /* 0x0000000809087207 */ /* 0x000fe20005800000 */
[----:B------:R-:W-:Y:S01]  /*1b60*/  @!P4 IMAD.MOV R25, RZ, RZ, -R25 ;  /* 0x000000ffff19c224 */ /* 0x000fe200078e0a19 */
[----:B------:R-:W-:Y:S01]  /*1b70*/  LEA R153, P1, R6, UR8, 0x1 ;  /* 0x0000000806997c11 */ /* 0x000fe2000f8208ff */
[----:B------:R-:W-:Y:S01]  /*1b80*/  @!P6 IMAD.MOV R24, RZ, RZ, -R24 ;  /* 0x000000ffff18e224 */ /* 0x000fe200078e0a18 */
[----:B------:R-:W-:Y:S01]  /*1b90*/  LEA R152, P0, R7, UR8, 0x1 ;  /* 0x0000000807987c11 */ /* 0x000fe2000f8008ff */
[----:B------:R-:W-:Y:S01]  /*1ba0*/  IMAD R15, R15, UR4, RZ ;  /* 0x000000040f0f7c24 */ /* 0x000fe2000f8e02ff */
[----:B------:R0:W-:Y:S01]  /*1bb0*/  STL [R1+0x140], R5 ;  /* 0x0001400501007387 */ /* 0x0001e20000100800 */
[----:B------:R-:W-:Y:S01]  /*1bc0*/  IMAD R16, R16, UR4, RZ ;  /* 0x0000000410107c24 */ /* 0x000fe2000f8e02ff */
[C---:B------:R-:W-:Y:S01]  /*1bd0*/  SEL R17, R9.reuse, R17, !P3 ;  /* 0x0000001109117207 */ /* 0x040fe20005800000 */
[----:B------:R-:W-:Y:S01]  /*1be0*/  IMAD R8, R8, UR4, RZ ;  /* 0x0000000408087c24 */ /* 0x000fe2000f8e02ff */
[C---:B------:R-:W-:Y:S01]  /*1bf0*/  SEL R18, R9.reuse, R18, !P3 ;  /* 0x0000001209127207 */ /* 0x040fe20005800000 */
[----:B------:R1:W-:Y:S01]  /*1c00*/  STL [R1+0x138], R153 ;  /* 0x0001389901007387 */ /* 0x0003e20000100800 */
[----:B------:R-:W-:Y:S01]  /*1c10*/  SEL R19, R9, R19, !P3 ;  /* 0x0000001309137207 */ /* 0x000fe20005800000 */
[----:B------:R-:W-:Y:S01]  /*1c20*/  IMAD R17, R17, UR4, RZ ;  /* 0x0000000411117c24 */ /* 0x000fe2000f8e02ff */
[C---:B------:R-:W-:Y:S01]  /*1c30*/  SEL R20, R9.reuse, R20, !P3 ;  /* 0x0000001409147207 */ /* 0x040fe20005800000 */
[----:B------:R2:W-:Y:S01]  /*1c40*/  STL [R1+0x130], R152 ;  /* 0x0001309801007387 */ /* 0x0005e20000100800 */
[----:B0-----:R-:W-:Y:S01]  /*1c50*/  LEA R5, P4, R12, UR8, 0x1 ;  /* 0x000000080c057c11 */ /* 0x001fe2000f8808ff */
[----:B------:R-:W-:Y:S01]  /*1c60*/  IMAD R18, R18, UR4, RZ ;  /* 0x0000000412127c24 */ /* 0x000fe2000f8e02ff */
[----:B------:R-:W-:Y:S01]  /*1c70*/  SEL R21, R9, R21, !P3 ;  /* 0x0000001509157207 */ /* 0x000fe20005800000 */
[----:B------:R-:W-:Y:S01]  /*1c80*/  IMAD R19, R19, UR4, RZ ;  /* 0x0000000413137c24 */ /* 0x000fe2000f8e02ff */
[C---:B------:R-:W-:Y:S01]  /*1c90*/  SEL R22, R9.reuse, R22, !P3 ;  /* 0x0000001609167207 */ /* 0x040fe20005800000 */
[----:B------:R0:W-:Y:S01]  /*1ca0*/  STL [R1+0x128], R5 ;  /* 0x0001280501007387 */ /* 0x0001e20000100800 */
[C---:B------:R-:W-:Y:S01]  /*1cb0*/  SEL R23, R9.reuse, R23, !P3 ;  /* 0x0000001709177207 */ /* 0x040fe20005800000 */
[----:B------:R-:W-:Y:S01]  /*1cc0*/  IMAD R20, R20, UR4, RZ ;  /* 0x0000000414147c24 */ /* 0x000fe2000f8e02ff */
[----:B------:R-:W-:Y:S01]  /*1cd0*/  SEL R24, R9, R24, !P3 ;  /* 0x0000001809187207 */ /* 0x000fe20005800000 */
[----:B------:R-:W-:Y:S01]  /*1ce0*/  IMAD R21, R21, UR4, RZ ;  /* 0x0000000415157c24 */ /* 0x000fe2000f8e02ff */
[----:B-1----:R-:W-:Y:S01]  /*1cf0*/  LEA R153, P6, R15, UR8, 0x1 ;  /* 0x000000080f997c11 */ /* 0x002fe2000f8c08ff */
[----:B------:R-:W-:Y:S01]  /*1d00*/  IMAD R22, R22, UR4, RZ ;  /* 0x0000000416167c24 */ /* 0x000fe2000f8e02ff */
[----:B------:R-:W-:Y:S01]  /*1d10*/  SEL R9, R9, R25, !P3 ;  /* 0x0000001909097207 */ /* 0x000fe20005800000 */
[----:B------:R-:W-:Y:S01]  /*1d20*/  IMAD R23, R23, UR4, RZ ;  /* 0x0000000417177c24 */ /* 0x000fe2000f8e02ff */
[----:B--2---:R-:W-:Y:S01]  /*1d30*/  LEA R152, P5, R16, UR8, 0x1 ;  /* 0x0000000810987c11 */ /* 0x004fe2000f8a08ff */
[----:B------:R1:W-:Y:S01]  /*1d40*/  STL [R1+0x120], R153 ;  /* 0x0001209901007387 */ /* 0x0003e20000100800 */
[----:B0-----:R-:W-:Y:S01]  /*1d50*/  LEA R5, P3, R8, UR8, 0x1 ;  /* 0x0000000808057c11 */ /* 0x001fe2000f8608ff */
[----:B------:R-:W-:Y:S01]  /*1d60*/  IMAD R9, R9, UR4, RZ ;  /* 0x0000000409097c24 */ /* 0x000fe2000f8e02ff */
[----:B------:R-:W-:Y:S01]  /*1d70*/  LEA.HI.X.SX32 R4, R4, UR9, 0x1, P2 ;  /* 0x0000000904047c11 */ /* 0x000fe200090f0eff */
[----:B------:R0:W-:Y:S01]  /*1d80*/  STL [R1+0x118], R152 ;  /* 0x0001189801007387 */ /* 0x0001e20000100800 */
[----:B------:R-:W-:Y:S01]  /*1d90*/  IMAD R24, R24, UR4, RZ ;  /* 0x0000000418187c24 */ /* 0x000fe2000f8e02ff */
[----:B------:R-:W-:Y:S01]  /*1da0*/  UIADD3 UR4, UR12, 0x4000, URZ ;  /* 0x000040000c047890 */ /* 0x000fe2000fffe03f */
[C---:B------:R-:W-:Y:S01]  /*1db0*/  IMAD R225, R188.reuse, 0x16, RZ ;  /* 0x00000016bce17824 */ /* 0x040fe200078e02ff */
[----:B------:R2:W-:Y:S01]  /*1dc0*/  STL [R1+0x80], R5 ;  /* 0x0000800501007387 */ /* 0x0005e20000100800 */
[C---:B------:R-:W-:Y:S01]  /*1dd0*/  IMAD R220, R188.reuse, 0x9, RZ ;  /* 0x00000009bcdc7824 */ /* 0x040fe200078e02ff */
[----:B------:R-:W-:Y:S01]  /*1de0*/  USHF.R.U32.HI UR4, URZ, 0x4, UR4 ;  /* 0x000000043f047899 */ /* 0x000fe20008011604 */
[C---:B-1----:R-:W-:Y:S01]  /*1df0*/  IMAD R153, R188.reuse, 0x13, RZ ;  /* 0x00000013bc997824 */ /* 0x042fe200078e02ff */
[----:B------:R1:W-:Y:S01]  /*1e00*/  STL [R1+0x13c], R4 ;  /* 0x00013c0401007387 */ /* 0x0003e20000100800 */
[C---:B------:R-:W-:Y:S01]  /*1e10*/  IMAD.SHL.U32 R216, R188.reuse, 0x8, RZ ;  /* 0x00000008bcd87824 */ /* 0x040fe200078e00ff */
[----:B0-----:R-:W-:Y:S01]  /*1e20*/  LEA R152, P2, R17, UR8, 0x1 ;  /* 0x0000000811987c11 */ /* 0x001fe2000f8408ff */
[C---:B------:R-:W-:Y:S01]  /*1e30*/  IMAD R212, R188.reuse, 0x7, RZ ;  /* 0x00000007bcd47824 */ /* 0x040fe200078e02ff */
[----:B------:R-:W-:Y:S01]  /*1e40*/  USGXT.U32 UR4, UR4, 0xe ;  /* 0x0000000e0404789a */ /* 0x000fe20008000000 */
[----:B------:R-:W-:Y:S01]  /*1e50*/  IMAD R208, R188, 0x6, RZ ;  /* 0x00000006bcd07824 */ /* 0x000fe200078e02ff */
[----:B--2---:R-:W-:Y:S01]  /*1e60*/  LEA.HI.X.SX32 R5, R6, UR9, 0x1, P1 ;  /* 0x0000000906057c11 */ /* 0x004fe200088f0eff */
[----:B------:R-:W-:Y:S01]  /*1e70*/  STL [R1+0x78], R152 ;  /* 0x0000789801007387 */ /* 0x000fe20000100800 */
[----:B------:R-:W-:Y:S01]  /*1e80*/  LEA.HI.X.SX32 R6, R7, UR9, 0x1, P0 ;  /* 0x0000000907067c11 */ /* 0x000fe200080f0eff */
[----:B------:R-:W-:Y:S01]  /*1e90*/  IMAD R7, R188, 0xb, RZ ;  /* 0x0000000bbc077824 */ /* 0x000fe200078e02ff */
[----:B-1----:R-:W-:Y:S01]  /*1ea0*/  LEA R4, P1, R18, UR8, 0x1 ;  /* 0x0000000812047c11 */ /* 0x002fe2000f8208ff */
[----:B------:R0:W-:Y:S01]  /*1eb0*/  STL [R1+0x134], R5 ;  /* 0x0001340501007387 */ /* 0x0001e20000100800 */
[C---:B------:R-:W-:Y:S01]  /*1ec0*/  IMAD R204, R188.reuse, 0x5, RZ ;  /* 0x00000005bccc7824 */ /* 0x040fe200078e02ff */
[----:B------:R-:W-:Y:S01]  /*1ed0*/  CS2R R26, SRZ ;  /* 0x00000000001a7805 */ /* 0x000fe2000001ff00 */
[C---:B------:R-:W-:Y:S01]  /*1ee0*/  IMAD.SHL.U32 R200, R188.reuse, 0x4, RZ ;  /* 0x00000004bcc87824 */ /* 0x040fe200078e00ff */
[----:B------:R1:W-:Y:S01]  /*1ef0*/  STL [R1+0x70], R4 ;  /* 0x0000700401007387 */ /* 0x0003e20000100800 */
[C---:B------:R-:W-:Y:S01]  /*1f00*/  IMAD R196, R188.reuse, 0x3, RZ ;  /* 0x00000003bcc47824 */ /* 0x040fe200078e02ff */
[----:B------:R-:W-:Y:S01]  /*1f10*/  CS2R R28, SRZ ;  /* 0x00000000001c7805 */ /* 0x000fe2000001ff00 */
[----:B------:R-:W-:Y:S01]  /*1f20*/  IMAD.SHL.U32 R193, R188, 0x2, RZ ;  /* 0x00000002bcc17824 */ /* 0x000fe200078e00ff */
[----:B------:R2:W-:Y:S01]  /*1f30*/  STL [R1+0x12c], R6 ;  /* 0x00012c0601007387 */ /* 0x0005e20000100800 */
[----:B------:R-:W-:-:S02]  /*1f40*/  CS2R R32, SRZ ;  /* 0x0000000000207805 */ /* 0x000fc4000001ff00 */
[----:B0-----:R-:W-:Y:S02]  /*1f50*/  LEA R5, P0, R19, UR8, 0x1 ;  /* 0x0000000813057c11 */ /* 0x001fe4000f8008ff */
[----:B------:R-:W-:Y:S02]  /*1f60*/  CS2R R34, SRZ ;  /* 0x0000000000227805 */ /* 0x000fe4000001ff00 */
[----:B------:R-:W-:Y:S02]  /*1f70*/  CS2R R36, SRZ ;  /* 0x0000000000247805 */ /* 0x000fe4000001ff00 */
[----:B------:R-:W-:Y:S02]  /*1f80*/  CS2R R38, SRZ ;  /* 0x0000000000267805 */ /* 0x000fe4000001ff00 */
[----:B-1----:R-:W-:Y:S01]  /*1f90*/  LEA.HI.X.SX32 R4, R12, UR9, 0x1, P4 ;  /* 0x000000090c047c11 */ /* 0x002fe2000a0f0eff */
[----:B------:R0:W-:Y:S01]  /*1fa0*/  STL [R1+0x68], R5 ;  /* 0x0000680501007387 */ /* 0x0001e20000100800 */
[----:B------:R-:W-:Y:S01]  /*1fb0*/  LEA R169, P4, R20, UR8, 0x1 ;  /* 0x0000000814a97c11 */ /* 0x000fe2000f8808ff */
[----:B------:R-:W-:Y:S01]  /*1fc0*/  IMAD R12, R188, 0xf, RZ ;  /* 0x0000000fbc0c7824 */ /* 0x000fe200078e02ff */
[----:B--2---:R-:W1:Y:S01]  /*1fd0*/  LDC R6, c[0x0][0x23c] ;  /* 0x00008f00ff067b82 */ /* 0x004e620000000800 */
[----:B------:R2:W-:Y:S01]  /*1fe0*/  STL [R1+0x124], R4 ;  /* 0x0001240401007387 */ /* 0x0005e20000100800 */
[----:B------:R-:W-:-:S02]  /*1ff0*/  LEA.HI.X.SX32 R172, R20, UR9, 0x1, P4 ;  /* 0x0000000914ac7c11 */ /* 0x000fc4000a0f0eff */
[----:B------:R-:W-:Y:S02]  /*2000*/  CS2R R40, SRZ ;  /* 0x0000000000287805 */ /* 0x000fe4000001ff00 */
[----:B------:R-:W-:Y:S01]  /*2010*/  CS2R R42, SRZ ;  /* 0x00000000002a7805 */ /* 0x000fe2000001ff00 */
[----:B------:R-:W-:Y:S01]  /*2020*/  UIADD3.64 UR10, UR4, -UR10, URZ ;  /* 0x8000000a040a7297 */ /* 0x000fe2000fffe03f */
[----:B0-----:R-:W-:Y:S01]  /*2030*/  LEA.HI.X.SX32 R5, R15, UR9, 0x1, P6 ;  /* 0x000000090f057c11 */ /* 0x001fe2000b0f0eff */
[----:B------:R-:W-:Y:S01]  /*2040*/  IMAD R15, R188, 0x11, RZ ;  /* 0x00000011bc0f7824 */ /* 0x000fe200078e02ff */
[C---:B------:R-:W-:Y:S01]  /*2050*/  LEA R168, P6, R21.reuse, UR8, 0x1 ;  /* 0x0000000815a87c11 */ /* 0x040fe2000f8c08ff */
[----:B------:R-:W-:Y:S01]  /*2060*/  UMOV UR6, UR4 ;  /* 0x0000000400067c82 */ /* 0x000fe20008000000 */
[----:B--2---:R-:W-:Y:S01]  /*2070*/  LEA.HI.X.SX32 R4, R16, UR9, 0x1, P5 ;  /* 0x0000000910047c11 */ /* 0x004fe2000a8f0eff */
[----:B------:R0:W-:Y:S01]  /*2080*/  STL [R1+0x11c], R5 ;  /* 0x00011c0501007387 */ /* 0x0001e20000100800 */
[----:B------:R-:W-:Y:S01]  /*2090*/  LEA.HI.X.SX32 R161, R21, UR9, 0x1, P6 ;  /* 0x0000000915a17c11 */ /* 0x000fe2000b0f0eff */
[----:B------:R-:W-:Y:S01]  /*20a0*/  IMAD.WIDE R20, R11, 0x2, RZ ;  /* 0x000000020b147825 */ /* 0x000fe200078e02ff */
[C---:B------:R-:W-:Y:S01]  /*20b0*/  LEA R160, P5, R22.reuse, UR8, 0x1 ;  /* 0x0000000816a07c11 */ /* 0x040fe2000f8a08ff */
[----:B------:R2:W-:Y:S03]  /*20c0*/  STL [R1+0x114], R4 ;  /* 0x0001140401007387 */ /* 0x0005e60000100800 */
[----:B------:R-:W-:Y:S01]  /*20d0*/  LEA.HI.X.SX32 R176, R22, UR9, 0x1, P5 ;  /* 0x0000000916b07c11 */ /* 0x000fe2000a8f0eff */
[----:B------:R-:W-:Y:S01]  /*20e0*/  IMAD.WIDE R186, R171, 0x2, R20 ;  /* 0x00000002abba7825 */ /* 0x000fe200078e0214 */
[----:B0-----:R-:W-:-:S03]  /*20f0*/  LEA.HI.X.SX32 R5, R8, UR9, 0x1, P3 ;  /* 0x0000000908057c11 */ /* 0x001fc600098f0eff */
[----:B------:R-:W-:Y:S01]  /*2100*/  IMAD R8, R188, 0xd, RZ ;  /* 0x0000000dbc087824 */ /* 0x000fe200078e02ff */
[----:B------:R-:W-:Y:S02]  /*2110*/  LEA R157, P3, R23, UR8, 0x1 ;  /* 0x00000008179d7c11 */ /* 0x000fe4000f8608ff */
[----:B--2---:R-:W-:Y:S01]  /*2120*/  LEA.HI.X.SX32 R4, R17, UR9, 0x1, P2 ;  /* 0x0000000911047c11 */ /* 0x004fe200090f0eff */
[----:B------:R-:W-:Y:S01]  /*2130*/  IMAD.WIDE R16, R10, 0x2, RZ ;  /* 0x000000020a107825 */ /* 0x000fe200078e02ff */
[----:B------:R0:W-:Y:S01]  /*2140*/  STL [R1+0x7c], R5 ;  /* 0x00007c0501007387 */ /* 0x0001e20000100800 */
[----:B------:R-:W-:Y:S02]  /*2150*/  SHF.R.S32.HI R10, RZ, 0x5, R14 ;  /* 0x00000005ff0a7819 */ /* 0x000fe4000001140e */
[----:B------:R-:W-:Y:S01]  /*2160*/  LEA R155, P2, R24, UR8, 0x1 ;  /* 0x00000008189b7c11 */ /* 0x000fe2000f8408ff */
[----:B------:R2:W-:Y:S01]  /*2170*/  STL [R1+0x74], R4 ;  /* 0x0000740401007387 */ /* 0x0005e20000100800 */
[----:B------:R-:W-:Y:S01]  /*2180*/  IMAD.WIDE R190, R171, 0x2, R16 ;  /* 0x00000002abbe7825 */ /* 0x000fe200078e0210 */
[----:B------:R-:W-:-:S02]  /*2190*/  LEA.HI.X.SX32 R180, R23, UR9, 0x1, P3 ;  /* 0x0000000917b47c11 */ /* 0x000fc400098f0eff */
[----:B------:R-:W-:Y:S01]  /*21a0*/  LEA.HI.X.SX32 R164, R24, UR9, 0x1, P2 ;  /* 0x0000000918a47c11 */ /* 0x000fe200090f0eff */
[--C-:B------:R-:W-:Y:S01]  /*21b0*/  IMAD.WIDE R194, R165, 0x2, R16.reuse ;  /* 0x00000002a5c27825 */ /* 0x100fe200078e0210 */
[----:B0-----:R-:W-:Y:S02]  /*21c0*/  LEA.HI.X.SX32 R5, R18, UR9, 0x1, P1 ;  /* 0x0000000912057c11 */ /* 0x001fe400088f0eff */
[----:B------:R-:W-:Y:S02]  /*21d0*/  CS2R R24, SRZ ;  /* 0x0000000000187805 */ /* 0x000fe4000001ff00 */
[----:B------:R-:W-:Y:S01]  /*21e0*/  LEA R154, P1, R9, UR8, 0x1 ;  /* 0x00000008099a7c11 */ /* 0x000fe2000f8208ff */
[----:B------:R-:W-:Y:S01]  /*21f0*/  UIADD3 UR8, UP0, UR13, 0x80, URZ ;  /* 0x000000800d087890 */ /* 0x000fe2000ff1e03f */
[----:B--2---:R-:W-:Y:S01]  /*2200*/  LEA.HI.X.SX32 R4, R19, UR9, 0x1, P0 ;  /* 0x0000000913047c11 */ /* 0x004fe200080f0eff */
[----:B------:R0:W-:Y:S01]  /*2210*/  STL [R1+0x6c], R5 ;  /* 0x00006c0501007387 */ /* 0x0001e20000100800 */
[C---:B------:R-:W-:Y:S01]  /*2220*/  IMAD R19, R188.reuse, 0x12, RZ ;  /* 0x00000012bc137824 */ /* 0x040fe200078e02ff */
[----:B------:R-:W-:Y:S01]  /*2230*/  LEA.HI.X.SX32 R170, R9, UR9, 0x1, P1 ;  /* 0x0000000909aa7c11 */ /* 0x000fe200088f0eff */
[----:B------:R-:W-:Y:S01]  /*2240*/  IMAD R9, R188, 0xe, RZ ;  /* 0x0000000ebc097824 */ /* 0x000fe200078e02ff */
[----:B------:R-:W-:Y:S01]  /*2250*/  STL [R1+0x64], R4 ;  /* 0x0000640401007387 */ /* 0x000fe20000100800 */
[----:B------:R-:W-:Y:S01]  /*2260*/  UIADD3.X UR9, UR5, 0x40000040, URZ, UP0, !UPT ;  /* 0x4000004005097890 */ /* 0x000fe200087fe43f */
[----:B------:R-:W-:-:S02]  /*2270*/  IMAD.WIDE R22, R159, 0x2, R16 ;  /* 0x000000029f167825 */ /* 0x000fc400078e0210 */
[----:B------:R-:W-:Y:S01]  /*2280*/  STL [R1+0x110], R10 ;  /* 0x0001100a01007387 */ /* 0x000fe20000100800 */
[----:B------:R-:W-:Y:S01]  /*2290*/  UIADD3.64 UR16, UR8, 0x80, URZ ;  /* 0x0000008008107897 */ /* 0x000fe2000fffe03f */
[----:B0-----:R-:W-:Y:S01]  /*22a0*/  LOP3.LUT R5, R13, 0x1f, RZ, 0xc0, !PT ;  /* 0x0000001f0d057812 */ /* 0x001fe200078ec0ff */
[C---:B------:R-:W-:Y:S01]  /*22b0*/  IMAD.SHL.U32 R13, R188.reuse, 0x10, RZ ;  /* 0x00000010bc0d7824 */ /* 0x040fe200078e00ff */
[----:B------:R0:W-:Y:S01]  /*22c0*/  STL.64 [R1+0xd8], R190 ;  /* 0x0000d8be01007387 */ /* 0x0001e20000100a00 */
[--C-:B------:R-:W-:Y:S01]  /*22d0*/  IMAD.WIDE R162, R179, 0x2, R16.reuse ;  /* 0x00000002b3a27825 */ /* 0x100fe200078e0210 */
[----:B------:R-:W-:Y:S02]  /*22e0*/  UIADD3.64 UR20, UR8, 0x100, URZ ;  /* 0x0000010008147897 */ /* 0x000fe4000fffe03f */
[----:B------:R2:W-:Y:S01]  /*22f0*/  STL.64 [R1+0xd0], R186 ;  /* 0x0000d0ba01007387 */ /* 0x0005e20000100a00 */
[----:B-1----:R-:W-:Y:S01]  /*2300*/  IMAD R5, R5, R6, RZ ;  /* 0x0000000605057224 */ /* 0x002fe200078e02ff */
[----:B------:R-:W-:Y:S01]  /*2310*/  UIADD3.64 UR24, UR8, 0x180, URZ ;  /* 0x0000018008187897 */ /* 0x000fe2000fffe03f */
[----:B------:R-:W-:Y:S01]  /*2320*/  IMAD R6, R188, 0xc, RZ ;  /* 0x0000000cbc067824 */ /* 0x000fe200078e02ff */
[----:B------:R-:W-:Y:S01]  /*2330*/  STL.64 [R1+0xc8], R194 ;  /* 0x0000c8c201007387 */ /* 0x000fe20000100a00 */
[----:B------:R-:W-:Y:S01]  /*2340*/  IMAD.WIDE R166, R175, 0x2, R16 ;  /* 0x00000002afa67825 */ /* 0x000fe200078e0210 */
[----:B------:R-:W-:-:S02]  /*2350*/  UIADD3.64 UR28, UR8, 0x200, URZ ;  /* 0x00000200081c7897 */ /* 0x000fc4000fffe03f */
[----:B------:R-:W-:Y:S01]  /*2360*/  UIADD3.64 UR32, UR8, 0x280, URZ ;  /* 0x0000028008207897 */ /* 0x000fe2000fffe03f */
[----:B0-----:R-:W-:Y:S01]  /*2370*/  IMAD.WIDE R190, R165, 0x2, R20 ;  /* 0x00000002a5be7825 */ /* 0x001fe200078e0214 */
[----:B------:R-:W-:-:S03]  /*2380*/  UIADD3.64 UR36, UR8, 0x300, URZ ;  /* 0x0000030008247897 */ /* 0x000fc6000fffe03f */
[C---:B--2---:R-:W-:Y:S01]  /*2390*/  IMAD.WIDE R186, R153.reuse, 0x2, R16 ;  /* 0x0000000299ba7825 */ /* 0x044fe200078e0210 */
[----:B------:R0:W-:Y:S03]  /*23a0*/  STL.64 [R1+0xc0], R190 ;  /* 0x0000c0be01007387 */ /* 0x0001e60000100a00 */
[----:B------:R-:W-:Y:S01]  /*23b0*/  IMAD.WIDE R152, R153, 0x2, R20 ;  /* 0x0000000299987825 */ /* 0x000fe200078e0214 */
[----:B------:R1:W-:Y:S03]  /*23c0*/  STL.64 [R1+0xb8], R186 ;  /* 0x0000b8ba01007387 */ /* 0x0003e60000100a00 */
[--C-:B------:R-:W-:Y:S01]  /*23d0*/  IMAD.WIDE R182, R185, 0x2, R16.reuse ;  /* 0x00000002b9b67825 */ /* 0x100fe200078e0210 */
[----:B------:R2:W-:Y:S03]  /*23e0*/  STL.64 [R1+0xb0], R152 ;  /* 0x0000b09801007387 */ /* 0x0005e60000100a00 */
[----:B------:R-:W-:-:S04]  /*23f0*/  IMAD.WIDE R10, R245, 0x2, R16 ;  /* 0x00000002f50a7825 */ /* 0x000fc800078e0210 */
[----:B0-----:R-:W-:-:S04]  /*2400*/  IMAD.WIDE R190, R19, 0x2, R16 ;  /* 0x0000000213be7825 */ /* 0x001fc800078e0210 */
[----:B-1----:R-:W-:Y:S01]  /*2410*/  IMAD.WIDE R186, R19, 0x2, R20 ;  /* 0x0000000213ba7825 */ /* 0x002fe200078e0214 */
[----:B------:R-:W-:Y:S03]  /*2420*/  STL.64 [R1+0xa8], R190 ;  /* 0x0000a8be01007387 */ /* 0x000fe60000100a00 */
[C---:B--2---:R-:W-:Y:S01]  /*2430*/  IMAD.WIDE R152, R15.reuse, 0x2, R16 ;  /* 0x000000020f987825 */ /* 0x044fe200078e0210 */
[----:B------:R-:W-:Y:S03]  /*2440*/  STL.64 [R1+0xa0], R186 ;  /* 0x0000a0ba01007387 */ /* 0x000fe60000100a00 */
[----:B------:R-:W-:Y:S01]  /*2450*/  IMAD.WIDE R18, R15, 0x2, R20 ;  /* 0x000000020f127825 */ /* 0x000fe200078e0214 */
[----:B------:R0:W-:Y:S03]  /*2460*/  STL.64 [R1+0x98], R152 ;  /* 0x0000989801007387 */ /* 0x0001e60000100a00 */
[--C-:B------:R-:W-:Y:S01]  /*2470*/  IMAD.WIDE R14, R13, 0x2, R16.reuse ;  /* 0x000000020d0e7825 */ /* 0x100fe200078e0210 */
[----:B------:R1:W-:Y:S03]  /*2480*/  STL.64 [R1+0x90], R18 ;  /* 0x0000901201007387 */ /* 0x0003e60000100a00 */
[--C-:B------:R-:W-:Y:S01]  /*2490*/  IMAD.WIDE R242, R241, 0x2, R16.reuse ;  /* 0x00000002f1f27825 */ /* 0x100fe200078e0210 */
[----:B------:R2:W-:Y:S03]  /*24a0*/  STL.64 [R1+0x88], R14 ;  /* 0x0000880e01007387 */ /* 0x0005e60000100a00 */
[----:B------:R-:W-:-:S04]  /*24b0*/  IMAD.WIDE R238, R237, 0x2, R16 ;  /* 0x00000002edee7825 */ /* 0x000fc800078e0210 */
[----:B0-----:R-:W-:-:S04]  /*24c0*/  IMAD.WIDE R152, R13, 0x2, R20 ;  /* 0x000000020d987825 */ /* 0x001fc800078e0214 */
[C---:B-1----:R-:W-:Y:S01]  /*24d0*/  IMAD.WIDE R18, R12.reuse, 0x2, R16 ;  /* 0x000000020c127825 */ /* 0x042fe200078e0210 */
[----:B------:R-:W-:Y:S03]  /*24e0*/  STL.64 [R1+0x58], R152 ;  /* 0x0000589801007387 */ /* 0x000fe60000100a00 */
[----:B--2---:R-:W-:Y:S01]  /*24f0*/  IMAD.WIDE R14, R12, 0x2, R20 ;  /* 0x000000020c0e7825 */ /* 0x004fe200078e0214 */
        /* <DEDUP_REMOVED lines=18> */
[----:B------:R0:W-:Y:S03]  /*2620*/  STL.64 [R1+0x18], R14 ;  /* 0x0000180e01007387 */ /* 0x0001e60000100a00 */
[----:B--2---:R-:W-:Y:S01]  /*2630*/  IMAD.WIDE R8, R7, 0x2, R20 ;  /* 0x0000000207087825 */ /* 0x004fe200078e0214 */
[----:B------:R0:W-:Y:S03]  /*2640*/  STL.64 [R1+0x10], R12 ;  /* 0x0000100c01007387 */ /* 0x0001e60000100a00 */
[--C-:B------:R-:W-:Y:S01]  /*2650*/  IMAD.WIDE R6, R248, 0x2, R16.reuse ;  /* 0x00000002f8067825 */ /* 0x100fe200078e0210 */
[----:B------:R0:W-:Y:S03]  /*2660*/  STL.64 [R1+0x8], R8 ;  /* 0x0000080801007387 */ /* 0x0001e60000100a00 */
[--C-:B------:R-:W-:Y:S01]  /*2670*/  IMAD.WIDE R218, R216, 0x2, R16.reuse ;  /* 0x00000002d8da7825 */ /* 0x100fe200078e0210 */
[----:B------:R0:W-:Y:S03]  /*2680*/  STL.64 [R1], R6 ;  /* 0x0000000601007387 */ /* 0x0001e60000100a00 */
[----:B------:R-:W-:-:S04]  /*2690*/  IMAD.WIDE R214, R212, 0x2, R16 ;  /* 0x00000002d4d67825 */ /* 0x000fc800078e0210 */
        /* <DEDUP_REMOVED lines=26> */
[----:B------:R-:W-:Y:S02]  /*2840*/  IMAD.U32 R186, RZ, RZ, UR18 ;  /* 0x00000012ffba7e24 */ /* 0x000fe4000f8e00ff */
[----:B------:R-:W-:Y:S02]  /*2850*/  IMAD.U32 R187, RZ, RZ, UR19 ;  /* 0x00000013ffbb7e24 */ /* 0x000fe4000f8e00ff */
[----:B------:R-:W-:Y:S01]  /*2860*/  IMAD.U32 R4, RZ, RZ, UR7 ;  /* 0x00000007ff047e24 */ /* 0x000fe2000f8e00ff */
[----:B0-----:R-:W-:-:S06]  /*2870*/  UMOV UR7, 0x80000020 ;  /* 0x8000002000077882 */ /* 0x001fcc0000000000 */
.L_x_1:
[----:B------:R-:W-:Y:S01]  /*2880*/  ISETP.GT.AND P2, PT, R4, RZ, PT ;  /* 0x000000ff0400720c */ /* 0x000fe20003f44270 */
[----:B------:R-:W-:Y:S01]  /*2890*/  STL [R1+0x260], R176 ;  /* 0x000260b001007387 */ /* 0x000fe20000100800 */
[-C--:B-----5:R-:W-:Y:S02]  /*28a0*/  IADD3 R8, P1, R20, R186.reuse, RZ ;  /* 0x000000ba14087210 */ /* 0x0a0fe40007f3e0ff */
[----:B------:R-:W-:Y:S01]  /*28b0*/  IADD3 R6, P0, R16, R186, RZ ;  /* 0x000000ba10067210 */ /* 0x000fe20007f1e0ff */
[----:B------:R-:W-:Y:S01]  /*28c0*/  STL.64 [R1+0x258], R160 ;  /* 0x000258a001007387 */ /* 0x000fe20000100a00 */
[----:B------:R-:W-:Y:S01]  /*28d0*/  PRMT R153, RZ, 0x7610, R153 ;  /* 0x00007610ff997816 */ /* 0x000fe20000000099 */
[--C-:B------:R-:W-:Y:S01]  /*28e0*/  IMAD.X R9, R21, 0x1, R187.reuse, P1 ;  /* 0x0000000115097824 */ /* 0x100fe200008e06bb */
[----:B------:R-:W-:Y:S01]  /*28f0*/  PRMT R156, RZ, 0x7610, R156 ;  /* 0x00007610ff9c7816 */ /* 0x000fe2000000009c */
[----:B------:R-:W-:Y:S01]  /*2900*/  IMAD.X R7, R17, 0x1, R187, P0 ;  /* 0x0000000111077824 */ /* 0x000fe200000e06bb */
[----:B------:R-:W-:Y:S01]  /*2910*/  ISETP.GT.AND P3, PT, R4, 0x1, PT ;  /* 0x000000010400780c */ /* 0x000fe20003f64270 */
[----:B------:R-:W-:Y:S04]  /*2920*/  STL.64 [R1+0x250], R168 ;  /* 0x000250a801007387 */ /* 0x000fe80000100a00 */
[----:B------:R0:W2:Y:S01]  /*2930*/  @P2 LDG.E.U16 R153, desc[UR14][R8.64] ;  /* 0x0000000e08992981 */ /* 0x0000a2000c1e1500 */
[----:B------:R-:W-:-:S03]  /*2940*/  PRMT R247, RZ, 0x7610, R247 ;  /* 0x00007610fff77816 */ /* 0x000fc600000000f7 */
[----:B------:R-:W-:Y:S04]  /*2950*/  STL [R1+0x24c], R172 ;  /* 0x00024cac01007387 */ /* 0x000fe80000100800 */
[----:B------:R1:W3:Y:S01]  /*2960*/  @P2 LDG.E.U16 R156, desc[UR14][R6.64] ;  /* 0x0000000e069c2981 */ /* 0x0002e2000c1e1500 */
[----:B0-----:R-:W-:-:S03]  /*2970*/  IADD3 R8, P1, R188, R186, RZ ;  /* 0x000000babc087210 */ /* 0x001fc60007f3e0ff */
[----:B------:R-:W-:Y:S04]  /*2980*/  STL [R1+0x14c], R3 ;  /* 0x00014c0301007387 */ /* 0x000fe80000100800 */
[----:B------:R-:W-:Y:S01]  /*2990*/  STL [R1+0x148], R2 ;  /* 0x0001480201007387 */ /* 0x000fe20000100800 */
[----:B-1----:R-:W-:Y:S01]  /*29a0*/  IADD3 R6, P0, R190, R186, RZ ;  /* 0x000000babe067210 */ /* 0x002fe20007f1e0ff */
[----:B------:R-:W-:Y:S02]  /*29b0*/  IMAD.X R9, R189, 0x1, R187, P1 ;  /* 0x00000001bd097824 */ /* 0x000fe400008e06bb */
[----:B------:R-:W-:Y:S01]  /*29c0*/  STL [R1+0x144], R0 ;  /* 0x0001440001007387 */ /* 0x000fe20000100800 */
[----:B------:R-:W-:-:S03]  /*29d0*/  ISETP.GT.AND P2, PT, R4, 0x2, PT ;  /* 0x000000020400780c */ /* 0x000fc60003f44270 */
[----:B------:R0:W-:Y:S01]  /*29e0*/  STL [R1+0x248], R0 ;  /* 0x0002480001007387 */ /* 0x0001e20000100800 */
[----:B------:R-:W-:-:S03]  /*29f0*/  IMAD.X R7, R191, 0x1, R187, P0 ;  /* 0x00000001bf077824 */ /* 0x000fc600000e06bb */
[----:B------:R1:W4:Y:S01]  /*2a00*/  @P3 LDG.E.U16 R247, desc[UR14][R8.64] ;  /* 0x0000000e08f73981 */ /* 0x000322000c1e1500 */
[----:B------:R-:W-:Y:S02]  /*2a10*/  PRMT R250, RZ, 0x7610, R250 ;  /* 0x00007610fffa7816 */ /* 0x000fe400000000fa */
[----:B------:R-:W-:Y:S01]  /*2a20*/  PRMT R181, RZ, 0x7610, R181 ;  /* 0x00007610ffb57816 */ /* 0x000fe200000000b5 */
[----:B------:R-:W-:Y:S01]  /*2a30*/  STL [R1+0x154], R20 ;  /* 0x0001541401007387 */ /* 0x000fe20000100800 */
[----:B0-----:R-:W-:Y:S02]  /*2a40*/  PRMT R0, RZ, 0x7610, R0 ;  /* 0x00007610ff007816 */ /* 0x001fe40000000000 */
[----:B------:R-:W-:Y:S01]  /*2a50*/  PRMT R177, RZ, 0x7610, R177 ;  /* 0x00007610ffb17816 */ /* 0x000fe200000000b1 */
[----:B------:R-:W-:Y:S01]  /*2a60*/  STL [R1+0x150], R21 ;  /* 0x0001501501007387 */ /* 0x000fe20000100800 */
[----:B-1----:R-:W-:-:S03]  /*2a70*/  IADD3 R8, P1, R192, R186, RZ ;  /* 0x000000bac0087210 */ /* 0x002fc60007f3e0ff */
[----:B------:R0:W4:Y:S02]  /*2a80*/  @P3 LDG.E.U16 R0, desc[UR14][R6.64] ;  /* 0x0000000e06003981 */ /* 0x000124000c1e1500 */
[--C-:B------:R-:W-:Y:S01]  /*2a90*/  IMAD.X R9, R193, 0x1, R187.reuse, P1 ;  /* 0x00000001c1097824 */ /* 0x100fe200008e06bb */
[----:B------:R-:W-:Y:S01]  /*2aa0*/  ISETP.GT.AND P3, PT, R4, 0x3, PT ;  /* 0x000000030400780c */ /* 0x000fe20003f64270 */
[----:B------:R-:W-:Y:S04]  /*2ab0*/  STL [R1+0x15c], R16 ;  /* 0x00015c1001007387 */ /* 0x000fe80000100800 */
[----:B------:R1:W2:Y:S01]  /*2ac0*/  @P2 LDG.E.U16 R250, desc[UR14][R8.64] ;  /* 0x0000000e08fa2981 */ /* 0x0002a2000c1e1500 */
[-C--:B0-----:R-:W-:Y:S02]  /*2ad0*/  IADD3 R6, P0, R194, R186.reuse, RZ ;  /* 0x000000bac2067210 */ /* 0x081fe40007f1e0ff */
[----:B------:R-:W-:Y:S01]  /*2ae0*/  PRMT R176, RZ, 0x7610, R176 ;  /* 0x00007610ffb07816 */ /* 0x000fe200000000b0 */
[----:B------:R-:W-:Y:S02]  /*2af0*/  STL [R1+0x158], R17 ;  /* 0x0001581101007387 */ /* 0x000fe40000100800 */
[----:B------:R-:W-:Y:S01]  /*2b00*/  IMAD.X R7, R195, 0x1, R187, P0 ;  /* 0x00000001c3077824 */ /* 0x000fe200000e06bb */
[----:B-1----:R-:W-:-:S04]  /*2b10*/  IADD3 R8, P1, R196, R186, RZ ;  /* 0x000000bac4087210 */ /* 0x002fc80007f3e0ff */
[----:B------:R0:W3:Y:S01]  /*2b20*/  @P2 LDG.E.U16 R181, desc[UR14][R6.64] ;  /* 0x0000000e06b52981 */ /* 0x0000e2000c1e1500 */
[----:B------:R-:W-:Y:S01]  /*2b30*/  IMAD.X R9, R197, 0x1, R187, P1 ;  /* 0x00000001c5097824 */ /* 0x000fe200008e06bb */
[----:B0-----:R-:W-:-:S04]  /*2b40*/  IADD3 R6, P0, R198, R186, RZ ;  /* 0x000000bac6067210 */ /* 0x001fc80007f1e0ff */
[----:B------:R0:W4:Y:S01]  /*2b50*/  @P3 LDG.E.U16 R177, desc[UR14][R8.64] ;  /* 0x0000000e08b13981 */ /* 0x000122000c1e1500 */
[----:B------:R-:W-:Y:S01]  /*2b60*/  IMAD.X R7, R199, 0x1, R187, P0 ;  /* 0x00000001c7077824 */ /* 0x000fe200000e06bb */
[----:B------:R-:W-:-:S04]  /*2b70*/  ISETP.GT.AND P2, PT, R4, 0x4, PT ;  /* 0x000000040400780c */ /* 0x000fc80003f44270 */
[----:B------:R1:W4:Y:S01]  /*2b80*/  @P3 LDG.E.U16 R176, desc[UR14][R6.64] ;  /* 0x0000000e06b03981 */ /* 0x000322000c1e1500 */
[----:B0-----:R-:W-:Y:S02]  /*2b90*/  IADD3 R8, P1, R200, R186, RZ ;  /* 0x000000bac8087210 */ /* 0x001fe40007f3e0ff */
[----:B------:R-:W-:-:S03]  /*2ba0*/  PRMT R173, RZ, 0x7610, R173 ;  /* 0x00007610ffad7816 */ /* 0x000fc600000000ad */
[--C-:B------:R-:W-:Y:S01]  /*2bb0*/  IMAD.X R9, R201, 0x1, R187.reuse, P1 ;  /* 0x00000001c9097824 */ /* 0x100fe200008e06bb */
[----:B------:R-:W-:Y:S02]  /*2bc0*/  ISETP.GT.AND P3, PT, R4, 0x5, PT ;  /* 0x000000050400780c */ /* 0x000fe40003f64270 */
[----:B-1----:R-:W-:Y:S02]  /*2bd0*/  IADD3 R6, P0, R202, R186, RZ ;  /* 0x000000baca067210 */ /* 0x002fe40007f1e0ff */
[----:B------:R0:W4:Y:S01]  /*2be0*/  @P2 LDG.E.U16 R173, desc[UR14][R8.64] ;  /* 0x0000000e08ad2981 */ /* 0x000122000c1e1500 */
[----:B------:R-:W-:Y:S02]  /*2bf0*/  PRMT R172, RZ, 0x7610, R172 ;  /* 0x00007610ffac7816 */ /* 0x000fe400000000ac */
[----:B------:R-:W-:Y:S01]  /*2c00*/  IMAD.X R7, R203, 0x1, R187, P0 ;  /* 0x00000001cb077824 */ /* 0x000fe200000e06bb */
[----:B------:R-:W-:-:S04]  /*2c10*/  PRMT R169, RZ, 0x7610, R169 ;  /* 0x00007610ffa97816 */ /* 0x000fc800000000a9 */
[----:B------:R1:W4:Y:S01]  /*2c20*/  @P2 LDG.E.U16 R172, desc[UR14][R6.64] ;  /* 0x0000000e06ac2981 */ /* 0x000322000c1e1500 */
[----:B0-----:R-:W-:Y:S02]  /*2c30*/  IADD3 R8, P1, R204, R186, RZ ;  /* 0x000000bacc087210 */ /* 0x001fe40007f3e0ff */
[----:B------:R-:W-:-:S03]  /*2c40*/  ISETP.GT.AND P2, PT, R4, 0x6, PT ;  /* 0x000000060400780c */ /* 0x000fc60003f44270 */
[----:B------:R-:W-:-:S05]  /*2c50*/  IMAD.X R9, R205, 0x1, R187, P1 ;  /* 0x00000001cd097824 */ /* 0x000fca00008e06bb */
[----:B------:R0:W4:Y:S01]  /*2c60*/  @P3 LDG.E.U16 R169, desc[UR14][R8.64] ;  /* 0x0000000e08a93981 */ /* 0x000122000c1e1500 */
[-C--:B-1----:R-:W-:Y:S02]  /*2c70*/  IADD3 R6, P0, R206, R186.reuse, RZ ;  /* 0x000000bace067210 */ /* 0x082fe40007f1e0ff */
[----:B------:R-:W-:Y:S02]  /*2c80*/  PRMT R12, RZ, 0x7610, R12 ;  /* 0x00007610ff0c7816 */ /* 0x000fe4000000000c */
[----:B------:R-:W-:Y:S02]  /*2c90*/  PRMT R13, RZ, 0x7610, R13 ;  /* 0x00007610ff0d7816 */ /* 0x000fe4000000000d */
[----:B0-----:R-:W-:Y:S01]  /*2ca0*/  IADD3 R8, P1, R208, R186, RZ ;  /* 0x000000bad0087210 */ /* 0x001fe20007f3e0ff */
[----:B------:R-:W-:-:S04]  /*2cb0*/  IMAD.X R7, R207, 0x1, R187, P0 ;  /* 0x00000001cf077824 */ /* 0x000fc800000e06bb */
[----:B------:R-:W-:Y:S01]  /*2cc0*/  IMAD.X R9, R209, 0x1, R187, P1 ;  /* 0x00000001d1097824 */ /* 0x000fe200008e06bb */
[----:B------:R0:W4:Y:S04]  /*2cd0*/  @P3 LDG.E.U16 R13, desc[UR14][R6.64] ;  /* 0x0000000e060d3981 */ /* 0x000128000c1e1500 */
[----:B------:R1:W4:Y:S04]  /*2ce0*/  @P2 LDG.E.U16 R12, desc[UR14][R8.64] ;  /* 0x0000000e080c2981 */ /* 0x000328000c1e1500 */
[----:B------:R-:W-:Y:S04]  /*2cf0*/  STL [R1+0x164], R188 ;  /* 0x000164bc01007387 */ /* 0x000fe80000100800 */
        /* <DEDUP_REMOVED lines=13> */
[----:B------:R1:W-:Y:S04]  /*2dd0*/  STL [R1+0x19c], R202 ;  /* 0x00019cca01007387 */ /* 0x0003e80000100800 */
[----:B------:R-:W-:Y:S04]  /*2de0*/  STL [R1+0x198], R203 ;  /* 0x000198cb01007387 */ /* 0x000fe80000100800 */
[----:B------:R-:W-:Y:S01]  /*2df0*/  STL [R1+0x1a4], R204 ;  /* 0x0001a4cc01007387 */ /* 0x000fe20000100800 */
[----:B0-----:R-:W-:-:S02]  /*2e00*/  IADD3 R6, P0, R210, R186, RZ ;  /* 0x000000bad2067210 */ /* 0x001fc40007f1e0ff */
[----:B------:R-:W-:-:S03]  /*2e10*/  ISETP.GT.AND P3, PT, R4, 0x7, PT ;  /* 0x000000070400780c */ /* 0x000fc60003f64270 */
[----:B------:R-:W-:Y:S01]  /*2e20*/  IMAD.X R7, R211, 0x1, R187, P0 ;  /* 0x00000001d3077824 */ /* 0x000fe200000e06bb */
[----:B-1----:R-:W-:Y:S02]  /*2e30*/  PRMT R202, RZ, 0x7610, R202 ;  /* 0x00007610ffca7816 */ /* 0x002fe400000000ca */
[----:B------:R-:W-:Y:S02]  /*2e40*/  IADD3 R8, P1, R212, R186, RZ ;  /* 0x000000bad4087210 */ /* 0x000fe40007f3e0ff */
[----:B------:R-:W-:-:S03]  /*2e50*/  PRMT R152, RZ, 0x7610, R152 ;  /* 0x00007610ff987816 */ /* 0x000fc60000000098 */
[----:B------:R-:W-:Y:S01]  /*2e60*/  IMAD.X R9, R213, 0x1, R187, P1 ;  /* 0x00000001d5097824 */ /* 0x000fe200008e06bb */
[----:B------:R-:W-:Y:S01]  /*2e70*/  PRMT R168, RZ, 0x7610, R168 ;  /* 0x00007610ffa87816 */ /* 0x000fe200000000a8 */
[----:B--2---:R-:W-:Y:S04]  /*2e80*/  STL [R1+0x10c], R250 ;  /* 0x00010cfa01007387 */ /* 0x004fe80000100800 */
[----:B------:R-:W-:Y:S04]  /*2e90*/  STL [R1+0x1a0], R205 ;  /* 0x0001a0cd01007387 */ /* 0x000fe80000100800 */
[----:B---3--:R-:W-:Y:S04]  /*2ea0*/  STL [R1+0x108], R181 ;  /* 0x000108b501007387 */ /* 0x008fe80000100800 */
[----:B------:R-:W-:Y:S04]  /*2eb0*/  STL [R1+0x1ac], R206 ;  /* 0x0001acce01007387 */ /* 0x000fe80000100800 */
[----:B------:R-:W-:Y:S04]  /*2ec0*/  STL [R1+0x1a8], R207 ;  /* 0x0001a8cf01007387 */ /* 0x000fe80000100800 */
[----:B------:R-:W-:Y:S04]  /*2ed0*/  STL [R1+0x1b4], R208 ;  /* 0x0001b4d001007387 */ /* 0x000fe80000100800 */
[----:B----4-:R-:W-:Y:S04]  /*2ee0*/  STL [R1+0x104], R177 ;  /* 0x000104b101007387 */ /* 0x010fe80000100800 */
[----:B------:R-:W-:Y:S04]  /*2ef0*/  STL [R1+0x1b0], R209 ;  /* 0x0001b0d101007387 */ /* 0x000fe80000100800 */
[----:B------:R-:W-:Y:S04]  /*2f00*/  STL [R1+0x100], R176 ;  /* 0x000100b001007387 */ /* 0x000fe80000100800 */
[----:B------:R0:W-:Y:S02]  /*2f10*/  STL [R1+0x1bc], R210 ;  /* 0x0001bcd201007387 */ /* 0x0001e40000100800 */
[----:B0-----:R-:W-:-:S06]  /*2f20*/  PRMT R210, RZ, 0x7610, R210 ;  /* 0x00007610ffd27816 */ /* 0x001fcc00000000d2 */
[----:B------:R0:W2:Y:S01]  /*2f30*/  @P2 LDG.E.U16 R210, desc[UR14][R6.64] ;  /* 0x0000000e06d22981 */ /* 0x0000a2000c1e1500 */
[----:B------:R-:W-:Y:S02]  /*2f40*/  ISETP.GT.AND P2, PT, R4, 0x8, PT ;  /* 0x000000080400780c */ /* 0x000fe40003f44270 */
[----:B0-----:R-:W-:-:S05]  /*2f50*/  IADD3 R6, P0, R214, R186, RZ ;  /* 0x000000bad6067210 */ /* 0x001fca0007f1e0ff */
[----:B------:R-:W-:Y:S01]  /*2f60*/  IMAD.X R7, R215, 0x1, R187, P0 ;  /* 0x00000001d7077824 */ /* 0x000fe200000e06bb */
[----:B------:R-:W-:-:S04]  /*2f70*/  PRMT R205, RZ, 0x7610, R205 ;  /* 0x00007610ffcd7816 */ /* 0x000fc800000000cd */
[----:B------:R0:W3:Y:S04]  /*2f80*/  @P3 LDG.E.U16 R202, desc[UR14][R6.64] ;  /* 0x0000000e06ca3981 */ /* 0x0000e8000c1e1500 */
[----:B------:R-:W4:Y:S01]  /*2f90*/  @P3 LDG.E.U16 R205, desc[UR14][R8.64] ;  /* 0x0000000e08cd3981 */ /* 0x000f22000c1e1500 */
[----:B0-----:R-:W-:Y:S02]  /*2fa0*/  IADD3 R6, P0, R218, R186, RZ ;  /* 0x000000bada067210 */ /* 0x001fe40007f1e0ff */
[----:B------:R-:W-:-:S03]  /*2fb0*/  ISETP.GT.AND P3, PT, R4, 0x9, PT ;  /* 0x000000090400780c */ /* 0x000fc60003f64270 */
[----:B------:R-:W-:Y:S01]  /*2fc0*/  IMAD.X R7, R219, 0x1, R187, P0 ;  /* 0x00000001db077824 */ /* 0x000fe200000e06bb */
[----:B------:R-:W-:Y:S04]  /*2fd0*/  STL [R1+0x1b8], R211 ;  /* 0x0001b8d301007387 */ /* 0x000fe80000100800 */
[----:B------:R0:W3:Y:S04]  /*2fe0*/  @P2 LDG.E.U16 R152, desc[UR14][R6.64] ;  /* 0x0000000e06982981 */ /* 0x0000e8000c1e1500 */
[----:B------:R-:W-:Y:S01]  /*2ff0*/  STL [R1+0xec], R12 ;  /* 0x0000ec0c01007387 */ /* 0x000fe20000100800 */
[----:B0-----:R-:W-:-:S03]  /*3000*/  IADD3 R6, P0, R222, R186, RZ ;  /* 0x000000bade067210 */ /* 0x001fc60007f1e0ff */
[----:B------:R0:W-:Y:S04]  /*3010*/  STL [R1+0xf0], R13 ;  /* 0x0000f00d01007387 */ /* 0x0001e80000100800 */
[----:B------:R-:W3:Y:S01]  /*3020*/  LDL.64 R176, [R1+0x8] ;  /* 0x0000080001b07983 */ /* 0x000ee20000100a00 */
[----:B------:R-:W-:-:S03]  /*3030*/  IMAD.X R7, R223, 0x1, R187, P0 ;  /* 0x00000001df077824 */ /* 0x000fc600000e06bb */
[----:B0-----:R-:W3:Y:S04]  /*3040*/  LDL.64 R12, [R1] ;  /* 0x00000000010c7983 */ /* 0x001ee80000100a00 */
[----:B------:R-:W3:Y:S04]  /*3050*/  @P3 LDG.E.U16 R168, desc[UR14][R6.64] ;  /* 0x0000000e06a83981 */ /* 0x000ee8000c1e1500 */
[----:B------:R-:W-:Y:S04]  /*3060*/  STL [R1+0xf8], R172 ;  /* 0x0000f8ac01007387 */ /* 0x000fe80000100800 */
[----:B------:R0:W-:Y:S04]  /*3070*/  STL [R1+0xfc], R173 ;  /* 0x0000fcad01007387 */ /* 0x0001e80000100800 */
[----:B0-----:R-:W3:Y:S01]  /*3080*/  LDL.64 R172, [R1+0x10] ;  /* 0x0000100001ac7983 */ /* 0x001ee20000100a00 */
[----:B------:R-:W-:-:S02]  /*3090*/  IADD3 R8, P1, R216, R186, RZ ;  /* 0x000000bad8087210 */ /* 0x000fc40007f3e0ff */
[----:B------:R-:W-:-:S03]  /*30a0*/  PRMT R19, RZ, 0x7610, R19 ;  /* 0x00007610ff137816 */ /* 0x000fc60000000013 */
[----:B------:R-:W-:-:S05]  /*30b0*/  IMAD.X R9, R217, 0x1, R187, P1 ;  /* 0x00000001d9097824 */ /* 0x000fca00008e06bb */
[----:B------:R0:W3:Y:S01]  /*30c0*/  @P2 LDG.E.U16 R19, desc[UR14][R8.64] ;  /* 0x0000000e08132981 */ /* 0x0000e2000c1e1500 */
[----:B------:R-:W-:Y:S02]  /*30d0*/  PRMT R246, RZ, 0x7610, R246 ;  /* 0x00007610fff67816 */ /* 0x000fe400000000f6 */
[----:B0-----:R-:W-:Y:S02]  /*30e0*/  IADD3 R8, P1, R220, R186, RZ ;  /* 0x000000badc087210 */ /* 0x001fe40007f3e0ff */
[----:B------:R-:W-:-:S03]  /*30f0*/  ISETP.GT.AND P2, PT, R4, 0xa, PT ;  /* 0x0000000a0400780c */ /* 0x000fc60003f44270 */
        /* <DEDUP_REMOVED lines=8> */
[----:B------:R-:W-:Y:S01]  /*3180*/  PRMT R160, RZ, 0x7610, R160 ;  /* 0x00007610ffa07816 */ /* 0x000fe200000000a0 */
[----:B--2---:R-:W-:Y:S04]  /*3190*/  STL [R1+0x1c0], R210 ;  /* 0x0001c0d201007387 */ /* 0x004fe80000100800 */
[----:B------:R-:W-:Y:S04]  /*31a0*/  STL [R1+0x1c8], R212 ;  /* 0x0001c8d401007387 */ /* 0x000fe80000100800 */
[----:B------:R-:W-:Y:S04]  /*31b0*/  STL [R1+0x1c4], R213 ;  /* 0x0001c4d501007387 */ /* 0x000fe80000100800 */
[----:B------:R-:W-:Y:S04]  /*31c0*/  STL [R1+0x1d0], R214 ;  /* 0x0001d0d601007387 */ /* 0x000fe80000100800 */
[----:B------:R-:W-:Y:S04]  /*31d0*/  STL [R1+0x1cc], R215 ;  /* 0x0001ccd701007387 */ /* 0x000fe80000100800 */
[----:B------:R-:W-:Y:S04]  /*31e0*/  STL [R1+0xf4], R169 ;  /* 0x0000f4a901007387 */ /* 0x000fe80000100800 */
[----:B----4-:R-:W-:Y:S04]  /*31f0*/  STL [R1+0x1d4], R205 ;  /* 0x0001d4cd01007387 */ /* 0x010fe80000100800 */
[----:B---3--:R-:W-:Y:S04]  /*3200*/  STL [R1+0x1d8], R202 ;  /* 0x0001d8ca01007387 */ /* 0x008fe80000100800 */
[----:B------:R-:W-:Y:S04]  /*3210*/  STL [R1+0x1e0], R216 ;  /* 0x0001e0d801007387 */ /* 0x000fe80000100800 */
[----:B------:R-:W-:Y:S04]  /*3220*/  STL [R1+0x1dc], R217 ;  /* 0x0001dcd901007387 */ /* 0x000fe80000100800 */
[----:B------:R-:W-:Y:S04]  /*3230*/  STL [R1+0x1e8], R218 ;  /* 0x0001e8da01007387 */ /* 0x000fe80000100800 */
[----:B------:R-:W-:Y:S04]  /*3240*/  STL [R1+0x1e4], R219 ;  /* 0x0001e4db01007387 */ /* 0x000fe80000100800 */
[----:B------:R-:W-:Y:S04]  /*3250*/  STL [R1+0x1f0], R220 ;  /* 0x0001f0dc01007387 */ /* 0x000fe80000100800 */
[----:B------:R-:W-:Y:S01]  /*3260*/  STL [R1+0x1ec], R221 ;  /* 0x0001ecdd01007387 */ /* 0x000fe20000100800 */
[----:B0-----:R-:W-:-:S03]  /*3270*/  IADD3 R8, P1, R176, R186, RZ ;  /* 0x000000bab0087210 */ /* 0x001fc60007f3e0ff */
[----:B------:R-:W-:Y:S01]  /*3280*/  STL [R1+0x1f8], R222 ;  /* 0x0001f8de01007387 */ /* 0x000fe20000100800 */
[----:B------:R-:W-:-:S03]  /*3290*/  IADD3 R6, P0, R12, R186, RZ ;  /* 0x000000ba0c067210 */ /* 0x000fc60007f1e0ff */
[----:B------:R-:W-:Y:S01]  /*32a0*/  STL [R1+0x1f4], R223 ;  /* 0x0001f4df01007387 */ /* 0x000fe20000100800 */
[----:B------:R-:W-:-:S03]  /*32b0*/  IMAD.X R9, R177, 0x1, R187, P1 ;  /* 0x00000001b1097824 */ /* 0x000fc600008e06bb */
[----:B------:R0:W-:Y:S01]  /*32c0*/  STL [R1+0x60], R168 ;  /* 0x000060a801007387 */ /* 0x0001e20000100800 */
[----:B------:R-:W-:-:S03]  /*32d0*/  IMAD.X R7, R13, 0x1, R187, P0 ;  /* 0x000000010d077824 */ /* 0x000fc600000e06bb */
[----:B------:R-:W2:Y:S04]  /*32e0*/  @P3 LDG.E.U16 R160, desc[UR14][R8.64] ;  /* 0x0000000e08a03981 */ /* 0x000ea8000c1e1500 */
[----:B------:R1:W3:Y:S04]  /*32f0*/  @P2 LDG.E.U16 R161, desc[UR14][R6.64] ;  /* 0x0000000e06a12981 */ /* 0x0002e8000c1e1500 */
[----:B0-----:R-:W4:Y:S04]  /*3300*/  LDL.64 R168, [R1+0x18] ;  /* 0x0000180001a87983 */ /* 0x001f280000100a00 */
[----:B------:R-:W-:Y:S04]  /*3310*/  STL [R1+0x200], R248 ;  /* 0x000200f801007387 */ /* 0x000fe80000100800 */
[----:B------:R-:W-:Y:S01]  /*3320*/  STL [R1+0x1fc], R249 ;  /* 0x0001fcf901007387 */ /* 0x000fe20000100800 */
[----:B-1----:R-:W-:-:S03]  /*3330*/  IADD3 R6, P0, R172, R186, RZ ;  /* 0x000000baac067210 */ /* 0x002fc60007f1e0ff */
[----:B------:R-:W4:Y:S01]  /*3340*/  LDL.64 R12, [R1+0x20] ;  /* 0x00002000010c7983 */ /* 0x000f220000100a00 */
[----:B------:R-:W-:Y:S01]  /*3350*/  PRMT R210, RZ, 0x7610, R210 ;  /* 0x00007610ffd27816 */ /* 0x000fe200000000d2 */
[----:B------:R-:W-:Y:S01]  /*3360*/  IMAD.X R7, R173, 0x1, R187, P0 ;  /* 0x00000001ad077824 */ /* 0x000fe200000e06bb */
[----:B------:R-:W-:Y:S01]  /*3370*/  ISETP.GT.AND P2, PT, R4, 0xc, PT ;  /* 0x0000000c0400780c */ /* 0x000fe20003f44270 */
[----:B------:R-:W4:Y:S04]  /*3380*/  LDL.LU R176, [R1+0x260] ;  /* 0x0002600001b07983 */ /* 0x000f280000300800 */
[----:B------:R0:W4:Y:S01]  /*3390*/  @P3 LDG.E.U16 R210, desc[UR14][R6.64] ;  /* 0x0000000e06d23981 */ /* 0x000122000c1e1500 */
[----:B------:R-:W-:-:S03]  /*33a0*/  PRMT R223, RZ, 0x7610, R223 ;  /* 0x00007610ffdf7816 */ /* 0x000fc600000000df */
[----:B------:R-:W4:Y:S01]  /*33b0*/  LDL.64 R172, [R1+0x28] ;  /* 0x0000280001ac7983 */ /* 0x000f220000100a00 */
[----:B------:R-:W-:-:S03]  /*33c0*/  PRMT R212, RZ, 0x7610, R212 ;  /* 0x00007610ffd47816 */ /* 0x000fc600000000d4 */
[----:B--2---:R-:W-:Y:S04]  /*33d0*/  STL [R1+0xe0], R160 ;  /* 0x0000e0a001007387 */ /* 0x004fe80000100800 */
[----:B---3--:R1:W-:Y:S01]  /*33e0*/  STL [R1+0xe4], R161 ;  /* 0x0000e4a101007387 */ /* 0x0083e20000100800 */
[----:B----4-:R-:W-:-:S05]  /*33f0*/  IADD3 R8, P1, R168, R186, RZ ;  /* 0x000000baa8087210 */ /* 0x010fca0007f3e0ff */
[----:B------:R-:W-:Y:S01]  /*3400*/  IMAD.X R9, R169, 0x1, R187, P1 ;  /* 0x00000001a9097824 */ /* 0x000fe200008e06bb */
[----:B-1----:R-:W2:Y:S04]  /*3410*/  LDL.64 R160, [R1+0x30] ;  /* 0x0000300001a07983 */ /* 0x002ea80000100a00 */
[----:B------:R1:W3:Y:S01]  /*3420*/  @P2 LDG.E.U16 R223, desc[UR14][R8.64] ;  /* 0x0000000e08df2981 */ /* 0x0002e2000c1e1500 */
[----:B0-----:R-:W-:-:S05]  /*3430*/  IADD3 R6, P0, R12, R186, RZ ;  /* 0x000000ba0c067210 */ /* 0x001fca0007f1e0ff */
[----:B------:R-:W-:Y:S01]  /*3440*/  IMAD.X R7, R13, 0x1, R187, P0 ;  /* 0x000000010d077824 */ /* 0x000fe200000e06bb */
[----:B------:R-:W-:Y:S04]  /*3450*/  STL [R1+0x20c], R210 ;  /* 0x00020cd201007387 */ /* 0x000fe80000100800 */
[----:B------:R2:W4:Y:S04]  /*3460*/  @P2 LDG.E.U16 R212, desc[UR14][R6.64] ;  /* 0x0000000e06d42981 */ /* 0x000528000c1e1500 */
[----:B------:R-:W4:Y:S04]  /*3470*/  LDL.64 R168, [R1+0x38] ;  /* 0x0000380001a87983 */ /* 0x000f280000100a00 */
[----:B------:R-:W4:Y:S01]  /*3480*/  LDL.64 R12, [R1+0x40] ;  /* 0x00004000010c7983 */ /* 0x000f220000100a00 */
[----:B------:R-:W-:-:S02]  /*3490*/  ISETP.GT.AND P3, PT, R4, 0xd, PT ;  /* 0x0000000d0400780c */ /* 0x000fc40003f64270 */
[----:B-1----:R-:W-:Y:S02]  /*34a0*/  IADD3 R8, P1, R172, R186, RZ ;  /* 0x000000baac087210 */ /* 0x002fe40007f3e0ff */
[----:B------:R-:W-:Y:S02]  /*34b0*/  PRMT R217, RZ, 0x7610, R217 ;  /* 0x00007610ffd97816 */ /* 0x000fe400000000d9 */
[----:B------:R-:W-:Y:S01]  /*34c0*/  PRMT R202, RZ, 0x7610, R202 ;  /* 0x00007610ffca7816 */ /* 0x000fe200000000ca */
[----:B------:R-:W-:Y:S01]  /*34d0*/  IMAD.X R9, R173, 0x1, R187, P1 ;  /* 0x00000001ad097824 */ /* 0x000fe200008e06bb */
[----:B------:R-:W-:-:S05]  /*34e0*/  ISETP.GT.AND P2, PT, R4, 0xe, PT ;  /* 0x0000000e0400780c */ /* 0x000fca0003f44270 */
[----:B------:R0:W4:Y:S01]  /*34f0*/  @P3 LDG.E.U16 R217, desc[UR14][R8.64] ;  /* 0x0000000e08d93981 */ /* 0x000122000c1e1500 */
[----:B------:R-:W-:Y:S02]  /*3500*/  PRMT R211, RZ, 0x7610, R211 ;  /* 0x00007610ffd37816 */ /* 0x000fe400000000d3 */
[----:B------:R-:W-:Y:S02]  /*3510*/  PRMT R208, RZ, 0x7610, R208 ;  /* 0x00007610ffd07816 */ /* 0x000fe400000000d0 */
[----:B--2---:R-:W-:Y:S01]  /*3520*/  IADD3 R6, P0, R160, R186, RZ ;  /* 0x000000baa0067210 */ /* 0x004fe20007f1e0ff */
[----:B---3--:R-:W-:Y:S04]  /*3530*/  STL [R1+0x204], R223 ;  /* 0x000204df01007387 */ /* 0x008fe80000100800 */
[----:B------:R-:W-:-:S05]  /*3540*/  IMAD.X R7, R161, 0x1, R187, P0 ;  /* 0x00000001a1077824 */ /* 0x000fca00000e06bb */
[----:B------:R1:W2:Y:S04]  /*3550*/  @P3 LDG.E.U16 R202, desc[UR14][R6.64] ;  /* 0x0000000e06ca3981 */ /* 0x0002a8000c1e1500 */
[----:B----4-:R-:W-:Y:S04]  /*3560*/  STL [R1+0x208], R212 ;  /* 0x000208d401007387 */ /* 0x010fe80000100800 */
[----:B------:R-:W-:Y:S01]  /*3570*/  STL [R1+0xe8], R171 ;  /* 0x0000e8ab01007387 */ /* 0x000fe20000100800 */
[----:B0-----:R-:W-:-:S03]  /*3580*/  IADD3 R8, P1, R168, R186, RZ ;  /* 0x000000baa8087210 */ /* 0x001fc60007f3e0ff */
[----:B------:R-:W3:Y:S01]  /*3590*/  LDL.64 R172, [R1+0x48] ;  /* 0x0000480001ac7983 */ /* 0x000ee20000100a00 */
[----:B-1----:R-:W-:-:S03]  /*35a0*/  IADD3 R6, P0, R12, R186, RZ ;  /* 0x000000ba0c067210 */ /* 0x002fc60007f1e0ff */
[----:B------:R-:W4:Y:S01]  /*35b0*/  LDL.64 R160, [R1+0x50] ;  /* 0x0000500001a07983 */ /* 0x000f220000100a00 */
[--C-:B------:R-:W-:Y:S02]  /*35c0*/  IMAD.X R9, R169, 0x1, R187.reuse, P1 ;  /* 0x00000001a9097824 */ /* 0x100fe400008e06bb */
[----:B------:R-:W-:-:S03]  /*35d0*/  IMAD.X R7, R13, 0x1, R187, P0 ;  /* 0x000000010d077824 */ /* 0x000fc600000e06bb */
[----:B------:R3:W4:Y:S04]  /*35e0*/  @P2 LDG.E.U16 R211, desc[UR14][R8.64] ;  /* 0x0000000e08d32981 */ /* 0x000728000c1e1500 */
[----:B------:R4:W4:Y:S01]  /*35f0*/  @P2 LDG.E.U16 R208, desc[UR14][R6.64] ;  /* 0x0000000e06d02981 */ /* 0x000922000c1e1500 */
[----:B------:R-:W-:-:S03]  /*3600*/  ISETP.GT.AND P3, PT, R4, 0xf, PT ;  /* 0x0000000f0400780c */ /* 0x000fc60003f64270 */
[----:B------:R-:W-:Y:S01]  /*3610*/  STL [R1+0x210], R217 ;  /* 0x000210d901007387 */ /* 0x000fe20000100800 */
[----:B------:R-:W-:Y:S02]  /*3620*/  PRMT R203, RZ, 0x7610, R203 ;  /* 0x00007610ffcb7816 */ /* 0x000fe400000000cb */
[----:B------:R-:W-:Y:S01]  /*3630*/  PRMT R200, RZ, 0x7610, R200 ;  /* 0x00007610ffc87816 */ /* 0x000fe200000000c8 */
[----:B--2---:R-:W-:Y:S04]  /*3640*/  STL [R1+0x214], R202 ;  /* 0x000214ca01007387 */ /* 0x004fe80000100800 */
[----:B------:R-:W2:Y:S04]  /*3650*/  LDL.64 R12, [R1+0x88] ;  /* 0x00008800010c7983 */ /* 0x000ea80000100a00 */
[----:B------:R-:W2:Y:S01]  /*3660*/  LDL.64 R168, [R1+0x58] ;  /* 0x0000580001a87983 */ /* 0x000ea20000100a00 */
[----:B---3--:R-:W-:-:S02]  /*3670*/  IADD3 R8, P1, R172, R186, RZ ;  /* 0x000000baac087210 */ /* 0x008fc40007f3e0ff */
[----:B----4-:R-:W-:-:S03]  /*3680*/  IADD3 R6, P0, R160, R186, RZ ;  /* 0x000000baa0067210 */ /* 0x010fc60007f1e0ff */
[--C-:B------:R-:W-:Y:S02]  /*3690*/  IMAD.X R9, R173, 0x1, R187.reuse, P1 ;  /* 0x00000001ad097824 */ /* 0x100fe400008e06bb */
[----:B------:R-:W-:-:S03]  /*36a0*/  IMAD.X R7, R161, 0x1, R187, P0 ;  /* 0x00000001a1077824 */ /* 0x000fc600000e06bb */
[----:B------:R-:W3:Y:S04]  /*36b0*/  @P3 LDG.E.U16 R203, desc[UR14][R8.64] ;  /* 0x0000000e08cb3981 */ /* 0x000ee8000c1e1500 */
[----:B------:R-:W-:Y:S04]  /*36c0*/  STL [R1+0x218], R211 ;  /* 0x000218d301007387 */ /* 0x000fe80000100800 */
[----:B------:R2:W4:Y:S04]  /*36d0*/  @P3 LDG.E.U16 R200, desc[UR14][R6.64] ;  /* 0x0000000e06c83981 */ /* 0x000528000c1e1500 */
[----:B------:R-:W-:Y:S04]  /*36e0*/  STL [R1+0x21c], R208 ;  /* 0x00021cd001007387 */ /* 0x000fe80000100800 */
[----:B------:R-:W4:Y:S01]  /*36f0*/  LDL.64 R160, [R1+0x98] ;  /* 0x0000980001a07983 */ /* 0x000f220000100a00 */
[----:B------:R-:W-:-:S03]  /*3700*/  ISETP.GT.AND P2, PT, R4, 0x10, PT ;  /* 0x000000100400780c */ /* 0x000fc60003f44270 */
[----:B------:R-:W4:Y:S01]  /*3710*/  LDL.64 R172, [R1+0x90] ;  /* 0x0000900001ac7983 */ /* 0x000f220000100a00 */
[----:B------:R-:W-:Y:S02]  /*3720*/  PRMT R18, RZ, 0x7610, R18 ;  /* 0x00007610ff127816 */ /* 0x000fe40000000012 */
[----:B------:R-:W-:Y:S02]  /*3730*/  ISETP.GT.AND P3, PT, R4, 0x11, PT ;  /* 0x000000110400780c */ /* 0x000fe40003f64270 */
[----:B------:R-:W-:Y:S02]  /*3740*/  PRMT R249, RZ, 0x7610, R249 ;  /* 0x00007610fff97816 */ /* 0x000fe400000000f9 */
[-C--:B--2---:R-:W-:Y:S02]  /*3750*/  IADD3 R6, P0, R12, R186.reuse, RZ ;  /* 0x000000ba0c067210 */ /* 0x084fe40007f1e0ff */
[----:B------:R-:W-:-:S03]  /*3760*/  IADD3 R8, P1, R168, R186, RZ ;  /* 0x000000baa8087210 */ /* 0x000fc60007f3e0ff */
[--C-:B------:R-:W-:Y:S02]  /*3770*/  IMAD.X R7, R13, 0x1, R187.reuse, P0 ;  /* 0x000000010d077824 */ /* 0x100fe400000e06bb */
[----:B------:R-:W-:-:S03]  /*3780*/  IMAD.X R9, R169, 0x1, R187, P1 ;  /* 0x00000001a9097824 */ /* 0x000fc600008e06bb */
[----:B------:R0:W2:Y:S04]  /*3790*/  @P2 LDG.E.U16 R18, desc[UR14][R6.64] ;  /* 0x0000000e06122981 */ /* 0x0000a8000c1e1500 */
[----:B---3--:R-:W-:Y:S04]  /*37a0*/  STL [R1+0x220], R203 ;  /* 0x000220cb01007387 */ /* 0x008fe80000100800 */
[----:B----4-:R1:W-:Y:S04]  /*37b0*/  STL [R1+0x224], R200 ;  /* 0x000224c801007387 */ /* 0x0103e80000100800 */
[----:B------:R-:W3:Y:S04]  /*37c0*/  LDL.64 R168, [R1+0xa0] ;  /* 0x0000a00001a87983 */ /* 0x000ee80000100a00 */
[----:B------:R-:W4:Y:S01]  /*37d0*/  LDL.64 R12, [R1+0xa8] ;  /* 0x0000a800010c7983 */ /* 0x000f220000100a00 */
[----:B0-----:R-:W-:-:S05]  /*37e0*/  IADD3 R6, P0, R160, R186, RZ ;  /* 0x000000baa0067210 */ /* 0x001fca0007f1e0ff */
[----:B------:R-:W-:Y:S01]  /*37f0*/  IMAD.X R7, R161, 0x1, R187, P0 ;  /* 0x00000001a1077824 */ /* 0x000fe200000e06bb */
[----:B------:R-:W-:Y:S01]  /*3800*/  PRMT R15, RZ, 0x7610, R15 ;  /* 0x00007610ff0f7816 */ /* 0x000fe2000000000f */
[----:B------:R-:W2:Y:S04]  /*3810*/  LDL.64 R160, [R1+0xb0] ;  /* 0x0000b00001a07983 */ /* 0x000ea80000100a00 */
[----:B------:R-:W2:Y:S04]  /*3820*/  @P3 LDG.E.U16 R249, desc[UR14][R6.64] ;  /* 0x0000000e06f93981 */ /* 0x000ea8000c1e1500 */
[----:B------:R0:W2:Y:S01]  /*3830*/  @P2 LDG.E.U16 R15, desc[UR14][R8.64] ;  /* 0x0000000e080f2981 */ /* 0x0000a2000c1e1500 */
[----:B------:R-:W-:-:S02]  /*3840*/  PRMT R165, RZ, 0x7610, R165 ;  /* 0x00007610ffa57816 */ /* 0x000fc400000000a5 */
[----:B0-----:R-:W-:Y:S02]  /*3850*/  IADD3 R8, P1, R172, R186, RZ ;  /* 0x000000baac087210 */ /* 0x001fe40007f3e0ff */
[----:B------:R-:W-:-:S03]  /*3860*/  ISETP.GT.AND P2, PT, R4, 0x12, PT ;  /* 0x000000120400780c */ /* 0x000fc60003f44270 */
[----:B------:R-:W-:Y:S01]  /*3870*/  IMAD.X R9, R173, 0x1, R187, P1 ;  /* 0x00000001ad097824 */ /* 0x000fe200008e06bb */
[----:B-1----:R-:W-:Y:S01]  /*3880*/  PRMT R200, RZ, 0x7610, R200 ;  /* 0x00007610ffc87816 */ /* 0x002fe200000000c8 */
[----:B------:R-:W2:Y:S04]  /*3890*/  LDL.64 R172, [R1+0xb8] ;  /* 0x0000b80001ac7983 */ /* 0x000ea80000100a00 */
[----:B------:R3:W2:Y:S01]  /*38a0*/  @P3 LDG.E.U16 R165, desc[UR14][R8.64] ;  /* 0x0000000e08a53981 */ /* 0x0006a2000c1e1500 */
[----:B------:R-:W-:Y:S02]  /*38b0*/  PRMT R216, RZ, 0x7610, R216 ;  /* 0x00007610ffd87816 */ /* 0x000fe400000000d8 */
[-C--:B---3--:R-:W-:Y:S02]  /*38c0*/  IADD3 R8, P1, R168, R186.reuse, RZ ;  /* 0x000000baa8087210 */ /* 0x088fe40007f3e0ff */
[----:B----4-:R-:W-:-:S03]  /*38d0*/  IADD3 R6, P0, R12, R186, RZ ;  /* 0x000000ba0c067210 */ /* 0x010fc60007f1e0ff */
[--C-:B------:R-:W-:Y:S02]  /*38e0*/  IMAD.X R9, R169, 0x1, R187.reuse, P1 ;  /* 0x00000001a9097824 */ /* 0x100fe400008e06bb */
[----:B------:R-:W-:-:S03]  /*38f0*/  IMAD.X R7, R13, 0x1, R187, P0 ;  /* 0x000000010d077824 */ /* 0x000fc600000e06bb */
[----:B------:R0:W3:Y:S04]  /*3900*/  @P2 LDG.E.U16 R200, desc[UR14][R8.64] ;  /* 0x0000000e08c82981 */ /* 0x0000e8000c1e1500 */
[----:B------:R1:W4:Y:S04]  /*3910*/  @P2 LDG.E.U16 R216, desc[UR14][R6.64] ;  /* 0x0000000e06d82981 */ /* 0x000328000c1e1500 */
[----:B--2---:R-:W-:Y:S04]  /*3920*/  STL [R1+0x23c], R249 ;  /* 0x00023cf901007387 */ /* 0x004fe80000100800 */
[----:B------:R-:W2:Y:S01]  /*3930*/  LDL.64 R168, [R1+0xc0] ;  /* 0x0000c00001a87983 */ /* 0x000ea20000100a00 */
[----:B------:R-:W-:Y:S01]  /*3940*/  ISETP.GT.AND P3, PT, R4, 0x13, PT ;  /* 0x000000130400780c */ /* 0x000fe20003f64270 */
[----:B------:R-:W-:Y:S01]  /*3950*/  IMAD.MOV.U32 R217, RZ, RZ, R161 ;  /* 0x000000ffffd97224 */ /* 0x000fe200078e00a1 */
[----:B0-----:R-:W-:Y:S01]  /*3960*/  IADD3 R8, P0, R160, R186, RZ ;  /* 0x000000baa0087210 */ /* 0x001fe20007f1e0ff */
[----:B------:R-:W2:Y:S01]  /*3970*/  LDL.64 R12, [R1+0xc8] ;  /* 0x0000c800010c7983 */ /* 0x000ea20000100a00 */
[----:B------:R-:W-:-:S03]  /*3980*/  PRMT R212, RZ, 0x7610, R212 ;  /* 0x00007610ffd47816 */ /* 0x000fc600000000d4 */
[----:B------:R-:W-:Y:S01]  /*3990*/  IMAD.X R9, R217, 0x1, R187, P0 ;  /* 0x00000001d9097824 */ /* 0x000fe200000e06bb */
[----:B------:R-:W-:Y:S02]  /*39a0*/  ISETP.GT.AND P0, PT, R4, 0x14, PT ;  /* 0x000000140400780c */ /* 0x000fe40003f04270 */
[----:B------:R-:W-:-:S03]  /*39b0*/  PRMT R223, RZ, 0x7610, R223 ;  /* 0x00007610ffdf7816 */ /* 0x000fc600000000df */
[----:B------:R2:W2:Y:S01]  /*39c0*/  @P3 LDG.E.U16 R212, desc[UR14][R8.64] ;  /* 0x0000000e08d43981 */ /* 0x0004a2000c1e1500 */
[----:B-1----:R-:W-:Y:S02]  /*39d0*/  IADD3 R6, P1, R172, R186, RZ ;  /* 0x000000baac067210 */ /* 0x002fe40007f3e0ff */
[----:B------:R-:W-:-:S03]  /*39e0*/  PRMT R220, RZ, 0x7610, R220 ;  /* 0x00007610ffdc7816 */ /* 0x000fc600000000dc */
[----:B------:R-:W-:-:S05]  /*39f0*/  IMAD.X R7, R173, 0x1, R187, P1 ;  /* 0x00000001ad077824 */ /* 0x000fca00008e06bb */
[----:B------:R0:W2:Y:S04]  /*3a00*/  @P3 LDG.E.U16 R223, desc[UR14][R6.64] ;  /* 0x0000000e06df3981 */ /* 0x0000a8000c1e1500 */
[----:B---3--:R-:W-:Y:S04]  /*3a10*/  STL [R1+0x228], R200 ;  /* 0x000228c801007387 */ /* 0x008fe80000100800 */
[----:B----4-:R1:W-:Y:S01]  /*3a20*/  STL [R1+0x22c], R216 ;  /* 0x00022cd801007387 */ /* 0x0103e20000100800 */
[----:B--2---:R-:W-:Y:S01]  /*3a30*/  IADD3 R8, P2, R168, R186, RZ ;  /* 0x000000baa8087210 */ /* 0x004fe20007f5e0ff */
[----:B-1----:R-:W-:-:S02]  /*3a40*/  IMAD.MOV.U32 R216, RZ, RZ, R160 ;  /* 0x000000ffffd87224 */ /* 0x002fc400078e00a0 */
[----:B------:R-:W2:Y:S02]  /*3a50*/  LDL.LU.64 R160, [R1+0x258] ;  /* 0x0002580001a07983 */ /* 0x000ea40000300a00 */
[----:B------:R-:W-:Y:S02]  /*3a60*/  IMAD.X R9, R169, 0x1, R187, P2 ;  /* 0x00000001a9097824 */ /* 0x000fe400010e06bb */
[----:B------:R-:W3:Y:S04]  /*3a70*/  LDL.64 R216, [R1+0xd8] ;  /* 0x0000d80001d87983 */ /* 0x000ee80000100a00 */
[----:B------:R-:W4:Y:S04]  /*3a80*/  LDL.64 R172, [R1+0xd0] ;  /* 0x0000d00001ac7983 */ /* 0x000f280000100a00 */
[----:B------:R-:W2:Y:S01]  /*3a90*/  @P0 LDG.E.U16 R220, desc[UR14][R8.64] ;  /* 0x0000000e08dc0981 */ /* 0x000ea2000c1e1500 */
[----:B0-----:R-:W-:-:S03]  /*3aa0*/  IADD3 R6, P1, R12, R186, RZ ;  /* 0x000000ba0c067210 */ /* 0x001fc60007f3e0ff */
[----:B------:R0:W-:Y:S02]  /*3ab0*/  STL [R1+0x230], R212 ;  /* 0x000230d401007387 */ /* 0x0001e40000100800 */
[----:B------:R-:W-:Y:S02]  /*3ac0*/  IMAD.X R7, R13, 0x1, R187, P1 ;  /* 0x000000010d077824 */ /* 0x000fe400008e06bb */
[----:B------:R-:W-:Y:S04]  /*3ad0*/  STL [R1+0x84], R165 ;  /* 0x000084a501007387 */ /* 0x000fe80000100800 */
[----:B------:R-:W-:Y:S04]  /*3ae0*/  STL [R1+0x234], R223 ;  /* 0x000234df01007387 */ /* 0x000fe80000100800 */
[----:B------:R-:W2:Y:S01]  /*3af0*/  LDL.LU.64 R168, [R1+0x250] ;  /* 0x0002500001a87983 */ /* 0x000ea20000300a00 */
[----:B------:R-:W-:-:S02]  /*3b00*/  ISETP.GT.AND P3, PT, R4, 0x15, PT ;  /* 0x000000150400780c */ /* 0x000fc40003f64270 */
[----:B------:R-:W-:Y:S02]  /*3b10*/  PRMT R221, RZ, 0x7610, R221 ;  /* 0x00007610ffdd7816 */ /* 0x000fe400000000dd */
[C---:B------:R-:W-:Y:S02]  /*3b20*/  ISETP.GT.AND P4, PT, R4.reuse, 0x16, PT ;  /* 0x000000160400780c */ /* 0x040fe40003f84270 */
[----:B------:R-:W-:Y:S02]  /*3b30*/  PRMT R205, RZ, 0x7610, R205 ;  /* 0x00007610ffcd7816 */ /* 0x000fe400000000cd */
[----:B------:R1:W2:Y:S01]  /*3b40*/  @P0 LDG.E.U16 R221, desc[UR14][R6.64] ;  /* 0x0000000e06dd0981 */ /* 0x0002a2000c1e1500 */
[----:B------:R-:W-:Y:S02]  /*3b50*/  ISETP.GT.AND P0, PT, R4, 0x17, PT ;  /* 0x000000170400780c */ /* 0x000fe40003f04270 */
[----:B------:R-:W-:Y:S02]  /*3b60*/  PRMT R209, RZ, 0x7610, R209 ;  /* 0x00007610ffd17816 */ /* 0x000fe400000000d1 */
[----:B------:R-:W-:Y:S01]  /*3b70*/  PRMT R201, RZ, 0x7610, R201 ;  /* 0x00007610ffc97816 */ /* 0x000fe200000000c9 */
[----:B-1----:R-:W-:Y:S01]  /*3b80*/  IMAD.IADD R6, R224, 0x1, R186 ;  /* 0x00000001e0067824 */ /* 0x002fe200078e02ba */
[----:B------:R-:W-:-:S02]  /*3b90*/  PRMT R198, RZ, 0x7610, R198 ;  /* 0x00007610ffc67816 */ /* 0x000fc400000000c6 */
[----:B------:R-:W-:Y:S02]  /*3ba0*/  PRMT R206, RZ, 0x7610, R206 ;  /* 0x00007610ffce7816 */ /* 0x000fe400000000ce */
[----:B------:R-:W-:Y:S02]  /*3bb0*/  PRMT R14, RZ, 0x7610, R14 ;  /* 0x00007610ff0e7816 */ /* 0x000fe4000000000e */
[----:B------:R-:W-:Y:S02]  /*3bc0*/  PRMT R222, RZ, 0x7610, R222 ;  /* 0x00007610ffde7816 */ /* 0x000fe400000000de */
[----:B------:R-:W-:Y:S02]  /*3bd0*/  PRMT R208, RZ, 0x7610, R208 ;  /* 0x00007610ffd07816 */ /* 0x000fe400000000d0 */
[----:B------:R-:W-:Y:S02]  /*3be0*/  PRMT R203, RZ, 0x7610, R203 ;  /* 0x00007610ffcb7816 */ /* 0x000fe400000000cb */
[----:B------:R-:W-:-:S02]  /*3bf0*/  PRMT R211, RZ, 0x7610, R211 ;  /* 0x00007610ffd37816 */ /* 0x000fc400000000d3 */
[----:B------:R-:W-:Y:S02]  /*3c00*/  PRMT R248, RZ, 0x7610, R248 ;  /* 0x00007610fff87816 */ /* 0x000fe400000000f8 */
[----:B------:R-:W-:Y:S02]  /*3c10*/  PRMT R252, RZ, 0x7610, R252 ;  /* 0x00007610fffc7816 */ /* 0x000fe400000000fc */
[----:B------:R-:W-:Y:S02]  /*3c20*/  PRMT R218, RZ, 0x7610, R218 ;  /* 0x00007610ffda7816 */ /* 0x000fe400000000da */
[----:B------:R-:W-:Y:S01]  /*3c30*/  PRMT R251, RZ, 0x7610, R251 ;  /* 0x00007610fffb7816 */ /* 0x000fe200000000fb */
[----:B------:R-:W1:Y:S01]  /*3c40*/  S2R R219, SR_TID.X ;  /* 0x0000000000db7919 */ /* 0x000e620000002100 */
[----:B------:R-:W-:Y:S02]  /*3c50*/  PRMT R215, RZ, 0x7610, R215 ;  /* 0x00007610ffd77816 */ /* 0x000fe400000000d7 */
[----:B---3--:R-:W-:-:S02]  /*3c60*/  IADD3 R12, P1, R216, R186, RZ ;  /* 0x000000bad80c7210 */ /* 0x008fc40007f3e0ff */
[----:B----4-:R-:W-:-:S03]  /*3c70*/  IADD3 R8, P2, R172, R186, RZ ;  /* 0x000000baac087210 */ /* 0x010fc60007f5e0ff */
[--C-:B------:R-:W-:Y:S01]  /*3c80*/  IMAD.X R13, R217, 0x1, R187.reuse, P1 ;  /* 0x00000001d90d7824 */ /* 0x100fe200008e06bb */
[----:B--2---:R-:W-:Y:S04]  /*3c90*/  STL [R1+0x238], R220 ;  /* 0x000238dc01007387 */ /* 0x004fe80000100800 */
[----:B------:R-:W2:Y:S04]  /*3ca0*/  LDL.LU R172, [R1+0x24c] ;  /* 0x00024c0001ac7983 */ /* 0x000ea80000300800 */
[----:B------:R-:W3:Y:S04]  /*3cb0*/  LDL.LU R217, [R1+0x64] ;  /* 0x0000640001d97983 */ /* 0x000ee80000300800 */
[----:B------:R-:W4:Y:S04]  /*3cc0*/  LDL.LU R216, [R1+0x68] ;  /* 0x0000680001d87983 */ /* 0x000f280000300800 */
[----:B0-----:R-:W3:Y:S04]  /*3cd0*/  LDL.LU R212, [R1+0x6c] ;  /* 0x00006c0001d47983 */ /* 0x001ee80000300800 */
[----:B------:R-:W2:Y:S01]  /*3ce0*/  LDL.LU R202, [R1+0x70] ;  /* 0x0000700001ca7983 */ /* 0x000ea20000300800 */
[----:B------:R-:W-:Y:S01]  /*3cf0*/  IMAD.X R9, R173, 0x1, R187, P2 ;  /* 0x00000001ad097824 */ /* 0x000fe200010e06bb */
[----:B------:R-:W-:-:S02]  /*3d00*/  IADD3 RZ, P2, R224, R186, RZ ;  /* 0x000000bae0ff7210 */ /* 0x000fc40007f5e0ff */
[----:B------:R-:W-:Y:S01]  /*3d10*/  IADD3 RZ, P1, R226, R186, RZ ;  /* 0x000000bae2ff7210 */ /* 0x000fe20007f3e0ff */
[----:B------:R-:W4:Y:S02]  /*3d20*/  LDL.LU R210, [R1+0x74] ;  /* 0x0000740001d27983 */ /* 0x000f240000300800 */
[----:B------:R-:W-:Y:S02]  /*3d30*/  IMAD.X R7, R225, 0x1, R187, P2 ;  /* 0x00000001e1077824 */ /* 0x000fe400010e06bb */
[----:B------:R0:W3:Y:S04]  /*3d40*/  @P3 LDG.E.U16 R205, desc[UR14][R8.64] ;  /* 0x0000000e08cd3981 */ /* 0x0000e8000c1e1500 */
[----:B------:R1:W3:Y:S01]  /*3d50*/  @P4 LDG.E.U16 R209, desc[UR14][R6.64] ;  /* 0x0000000e06d14981 */ /* 0x0002e2000c1e1500 */
[----:B------:R-:W-:-:S02]  /*3d60*/  PRMT R213, RZ, 0x7610, R213 ;  /* 0x00007610ffd57816 */ /* 0x000fc400000000d5 */
[----:B------:R-:W-:Y:S01]  /*3d70*/  PRMT R207, RZ, 0x7610, R207 ;  /* 0x00007610ffcf7816 */ /* 0x000fe200000000cf */
[----:B------:R-:W3:Y:S01]  /*3d80*/  LDL.LU R200, [R1+0x78] ;  /* 0x0000780001c87983 */ /* 0x000ee20000300800 */
[----:B0-----:R-:W-:Y:S01]  /*3d90*/  IMAD.X R9, R227, 0x1, R187, P1 ;  /* 0x00000001e3097824 */ /* 0x001fe200008e06bb */
[C---:B------:R-:W-:Y:S01]  /*3da0*/  IADD3 RZ, P1, R228.reuse, R186, RZ ;  /* 0x000000bae4ff7210 */ /* 0x040fe20007f3e0ff */
[----:B-1----:R-:W-:-:S04]  /*3db0*/  IMAD.IADD R6, R228, 0x1, R186 ;  /* 0x00000001e4067824 */ /* 0x002fc800078e02ba */
[----:B------:R-:W-:Y:S01]  /*3dc0*/  IMAD.X R7, R229, 0x1, R187, P1 ;  /* 0x00000001e5077824 */ /* 0x000fe200008e06bb */
[----:B------:R-:W-:Y:S02]  /*3dd0*/  IADD3 RZ, P1, R230, R186, RZ ;  /* 0x000000bae6ff7210 */ /* 0x000fe40007f3e0ff */
[----:B------:R-:W-:Y:S02]  /*3de0*/  ISETP.GT.AND P2, PT, R4, 0x18, PT ;  /* 0x000000180400780c */ /* 0x000fe40003f44270 */
[----:B------:R0:W3:Y:S01]  /*3df0*/  @P0 LDG.E.U16 R201, desc[UR14][R6.64] ;  /* 0x0000000e06c90981 */ /* 0x0000e2000c1e1500 */
[----:B------:R-:W-:-:S05]  /*3e00*/  IMAD.IADD R8, R226, 0x1, R186 ;  /* 0x00000001e2087824 */ /* 0x000fca00078e02ba */
[----:B------:R1:W3:Y:S01]  /*3e10*/  @P4 LDG.E.U16 R206, desc[UR14][R8.64] ;  /* 0x0000000e08ce4981 */ /* 0x0002e2000c1e1500 */
[----:B0-----:R-:W-:Y:S02]  /*3e20*/  IMAD.IADD R6, R230, 0x1, R186 ;  /* 0x00000001e6067824 */ /* 0x001fe400078e02ba */
[----:B------:R-:W-:Y:S01]  /*3e30*/  IMAD.X R7, R231, 0x1, R187, P1 ;  /* 0x00000001e7077824 */ /* 0x000fe200008e06bb */
[----:B------:R-:W-:-:S04]  /*3e40*/  IADD3 RZ, P1, R232, R186, RZ ;  /* 0x000000bae8ff7210 */ /* 0x000fc80007f3e0ff */
[----:B------:R0:W3:Y:S01]  /*3e50*/  @P0 LDG.E.U16 R198, desc[UR14][R6.64] ;  /* 0x0000000e06c60981 */ /* 0x0000e2000c1e1500 */
[----:B-1----:R-:W-:Y:S01]  /*3e60*/  IMAD.IADD R8, R232, 0x1, R186 ;  /* 0x00000001e8087824 */ /* 0x002fe200078e02ba */
[----:B------:R-:W-:Y:S01]  /*3e70*/  IADD3 RZ, P0, R234, R186, RZ ;  /* 0x000000baeaff7210 */ /* 0x000fe20007f1e0ff */
[----:B------:R-:W-:Y:S01]  /*3e80*/  IMAD.X R9, R233, 0x1, R187, P1 ;  /* 0x00000001e9097824 */ /* 0x000fe200008e06bb */
[----:B------:R-:W-:Y:S02]  /*3e90*/  ISETP.GT.AND P1, PT, R4, 0x19, PT ;  /* 0x000000190400780c */ /* 0x000fe40003f24270 */
[----:B0-----:R-:W-:-:S06]  /*3ea0*/  PRMT R6, RZ, 0x7610, R6 ;  /* 0x00007610ff067816 */ /* 0x001fcc0000000006 */
[----:B------:R0:W3:Y:S02]  /*3eb0*/  @P2 LDG.E.U16 R6, desc[UR14][R8.64] ;  /* 0x0000000e08062981 */ /* 0x0000e4000c1e1500 */
[----:B0-----:R-:W-:Y:S02]  /*3ec0*/  IMAD.IADD R8, R234, 0x1, R186 ;  /* 0x00000001ea087824 */ /* 0x001fe400078e02ba */
[----:B------:R-:W-:Y:S01]  /*3ed0*/  IMAD.X R9, R235, 0x1, R187, P0 ;  /* 0x00000001eb097824 */ /* 0x000fe200000e06bb */
[----:B------:R-:W-:-:S04]  /*3ee0*/  IADD3 RZ, P0, R236, R186, RZ ;  /* 0x000000baecff7210 */ /* 0x000fc80007f1e0ff */
        /* <DEDUP_REMOVED lines=8> */
[----:B------:R0:W3:Y:S01]  /*3f70*/  @P1 LDG.E.U16 R208, desc[UR14][R8.64] ;  /* 0x0000000e08d01981 */ /* 0x0000e2000c1e1500 */
[----:B------:R-:W-:Y:S01]  /*3f80*/  ISETP.GT.AND P1, PT, R4, 0x1a, PT ;  /* 0x0000001a0400780c */ /* 0x000fe20003f24270 */
[----:B0-----:R-:W-:Y:S02]  /*3f90*/  IMAD.IADD R8, R240, 0x1, R186 ;  /* 0x00000001f0087824 */ /* 0x001fe400078e02ba */
[----:B------:R-:W-:Y:S01]  /*3fa0*/  IMAD.X R9, R241, 0x1, R187, P0 ;  /* 0x00000001f1097824 */ /* 0x000fe200000e06bb */
[----:B------:R-:W-:-:S09]  /*3fb0*/  IADD3 RZ, P0, R242, R186, RZ ;  /* 0x000000baf2ff7210 */ /* 0x000fd20007f1e0ff */
        /* <DEDUP_REMOVED lines=32> */
[----:B------:R-:W-:Y:S02]  /*41c0*/  ISETP.GT.AND P1, PT, R4, 0x1e, PT ;  /* 0x0000001e0400780c */ /* 0x000fe40003f24270 */
[----:B------:R-:W-:Y:S02]  /*41d0*/  LOP3.LUT R7, R219, 0x1f, RZ, 0xc0, !PT ;  /* 0x0000001fdb077812 */ /* 0x000fe400078ec0ff */
[----:B------:R-:W-:Y:S01]  /*41e0*/  PRMT R204, RZ, 0x7610, R204 ;  /* 0x00007610ffcc7816 */ /* 0x000fe200000000cc */
[----:B0-----:R-:W-:Y:S02]  /*41f0*/  IMAD.IADD R8, R178, 0x1, R186 ;  /* 0x00000001b2087824 */ /* 0x001fe400078e02ba */
[----:B------:R-:W-:Y:S01]  /*4200*/  IMAD.X R9, R179, 0x1, R187, P0 ;  /* 0x00000001b3097824 */ /* 0x000fe200000e06bb */
[----:B------:R-:W-:-:S05]  /*4210*/  IADD3 RZ, P0, R162, R186, RZ ;  /* 0x000000baa2ff7210 */ /* 0x000fca0007f1e0ff */
[----:B------:R0:W3:Y:S01]  /*4220*/  @P1 LDG.E.U16 R207, desc[UR14][R8.64] ;  /* 0x0000000e08cf1981 */ /* 0x0000e2000c1e1500 */
[----:B------:R-:W-:Y:S02]  /*4230*/  ISETP.GE.AND P2, PT, R7, R4, PT ;  /* 0x000000040700720c */ /* 0x000fe40003f46270 */
[----:B------:R-:W1:Y:S01]  /*4240*/  S2R R7, SR_TID.X ;  /* 0x0000000000077919 */ /* 0x000e620000002100 */
[----:B0-----:R-:W-:Y:S02]  /*4250*/  IMAD.IADD R8, R162, 0x1, R186 ;  /* 0x00000001a2087824 */ /* 0x001fe400078e02ba */
[----:B------:R-:W-:Y:S01]  /*4260*/  IMAD.X R9, R163, 0x1, R187, P0 ;  /* 0x00000001a3097824 */ /* 0x000fe200000e06bb */
[----:B------:R-:W-:-:S04]  /*4270*/  IADD3 RZ, P0, R158, R186, RZ ;  /* 0x000000ba9eff7210 */ /* 0x000fc80007f1e0ff */
[----:B------:R0:W3:Y:S01]  /*4280*/  @P1 LDG.E.U16 R204, desc[UR14][R8.64] ;  /* 0x0000000e08cc1981 */ /* 0x0000e2000c1e1500 */
[----:B------:R-:W-:Y:S02]  /*4290*/  ISETP.GT.AND P1, PT, R4, 0x1f, PT ;  /* 0x0000001f0400780c */ /* 0x000fe40003f24270 */
[----:B------:R-:W-:Y:S02]  /*42a0*/  PRMT R199, RZ, 0x7610, R199 ;  /* 0x00007610ffc77816 */ /* 0x000fe400000000c7 */
[----:B------:R-:W-:Y:S01]  /*42b0*/  PRMT R214, RZ, 0x7610, R214 ;  /* 0x00007610ffd67816 */ /* 0x000fe200000000d6 */
[----:B0-----:R-:W-:Y:S01]  /*42c0*/  IMAD.IADD R8, R158, 0x1, R186 ;  /* 0x000000019e087824 */ /* 0x001fe200078e02ba */
[----:B------:R-:W-:Y:S01]  /*42d0*/  PRMT R196, RZ, 0x7610, R196 ;  /* 0x00007610ffc47816 */ /* 0x000fe200000000c4 */
[----:B------:R-:W-:Y:S01]  /*42e0*/  IMAD.X R9, R159, 0x1, R187, P0 ;  /* 0x000000019f097824 */ /* 0x000fe200000e06bb */
[C---:B------:R-:W-:Y:S02]  /*42f0*/  IADD3 RZ, P0, R22.reuse, R186, RZ ;  /* 0x000000ba16ff7210 */ /* 0x040fe40007f1e0ff */
[----:B------:R-:W3:Y:S04]  /*4300*/  @P3 LDG.E.U16 R214, desc[UR14][R12.64] ;  /* 0x0000000e0cd63981 */ /* 0x000ee8000c1e1500 */
[----:B------:R0:W3:Y:S02]  /*4310*/  @P1 LDG.E.U16 R199, desc[UR14][R8.64] ;  /* 0x0000000e08c71981 */ /* 0x0000e4000c1e1500 */
[----:B0-----:R-:W-:-:S02]  /*4320*/  IMAD.IADD R8, R22, 0x1, R186 ;  /* 0x0000000116087824 */ /* 0x001fc400078e02ba */
[----:B------:R-:W-:-:S05]  /*4330*/  IMAD.X R9, R23, 0x1, R187, P0 ;  /* 0x0000000117097824 */ /* 0x000fca00000e06bb */
[----:B------:R0:W3:Y:S01]  /*4340*/  @P1 LDG.E.U16 R196, desc[UR14][R8.64] ;  /* 0x0000000e08c41981 */ /* 0x0000e2000c1e1500 */
[C---:B-1----:R-:W-:Y:S01]  /*4350*/  IMAD.SHL.U32 R250, R7.reuse, 0x2, RZ ;  /* 0x0000000207fa7824 */ /* 0x042fe200078e00ff */
[----:B------:R-:W-:-:S04]  /*4360*/  LOP3.LUT R7, R7, 0x40, RZ, 0xc0, !PT ;  /* 0x0000004007077812 */ /* 0x000fc800078ec0ff */
[----:B------:R-:W-:Y:S01]  /*4370*/  LOP3.LUT R250, R250, 0x7e, RZ, 0xc0, !PT ;  /* 0x0000007efafa7812 */ /* 0x000fe200078ec0ff */
[----:B------:R-:W-:-:S04]  /*4380*/  IMAD.MOV.U32 R181, RZ, RZ, R180 ;  /* 0x000000ffffb57224 */ /* 0x000fc800078e00b4 */
[----:B------:R-:W-:Y:S01]  /*4390*/  IMAD R250, R7, 0x40, R250 ;  /* 0x0000004007fa7824 */ /* 0x000fe200078e02fa */
[----:B------:R-:W-:Y:S01]  /*43a0*/  BAR.SYNC.DEFER_BLOCKING 0x0 ;  /* 0x0000000000007b1d */ /* 0x000fe20000010000 */
[----:B------:R-:W-:Y:S02]  /*43b0*/  IMAD.MOV.U32 R180, RZ, RZ, R157 ;  /* 0x000000ffffb47224 */ /* 0x000fe400078e009d */
[----:B------:R-:W-:Y:S02]  /*43c0*/  IMAD.MOV.U32 R177, RZ, RZ, R176 ;  /* 0x000000ffffb17224 */ /* 0x000fe400078e00b0 */
[----:B------:R-:W-:Y:S01]  /*43d0*/  IMAD.MOV.U32 R176, RZ, RZ, R160 ;  /* 0x000000ffffb07224 */ /* 0x000fe200078e00a0 */
[----:B------:R-:W-:Y:S01]  /*43e0*/  STL.64 [R1+0x240], R224 ;  /* 0x000240e001007387 */ /* 0x000fe20000100a00 */
[----:B--2---:R-:W-:-:S03]  /*43f0*/  IMAD.MOV.U32 R160, RZ, RZ, R202 ;  /* 0x000000ffffa07224 */ /* 0x004fc600078e00ca */
[----:B------:R-:W2:Y:S04]  /*4400*/  LDL.LU R157, [R1+0x7c] ;  /* 0x00007c00019d7983 */ /* 0x000ea80000300800 */
[----:B------:R1:W-:Y:S04]  /*4410*/  STS.U16 [R250+UR12+0x2000], R156 ;  /* 0x0020009cfa007988 */ /* 0x0003e8000800040c */
[----:B------:R4:W-:Y:S04]  /*4420*/  STS.U16 [R250+UR12], R153 ;  /* 0x00000099fa007988 */ /* 0x0009e8000800040c */
[----:B-1----:R-:W2:Y:S04]  /*4430*/  LDL.LU R156, [R1+0x80] ;  /* 0x00008000019c7983 */ /* 0x002ea80000300800 */
[----:B------:R-:W2:Y:S04]  /*4440*/  LDL.LU R202, [R1+0x114] ;  /* 0x0001140001ca7983 */ /* 0x000ea80000300800 */
[----:B----4-:R-:W4:Y:S04]  /*4450*/  LDL.LU R153, [R1+0x118] ;  /* 0x0001180001997983 */ /* 0x010f280000300800 */
[----:B------:R1:W-:Y:S01]  /*4460*/  STS.U16 [R250+UR12+0x400], R19 ;  /* 0x00040013fa007988 */ /* 0x0003e2000800040c */
[----:B------:R-:W-:-:S02]  /*4470*/  IMAD.MOV.U32 R13, RZ, RZ, R210 ;  /* 0x000000ffff0d7224 */ /* 0x000fc400078e00d2 */
[----:B---3--:R-:W-:Y:S01]  /*4480*/  IMAD.MOV.U32 R12, RZ, RZ, R200 ;  /* 0x000000ffff0c7224 */ /* 0x008fe200078e00c8 */
[----:B-1----:R-:W3:Y:S04]  /*4490*/  LDL.LU R19, [R1+0x11c] ;  /* 0x00011c0001137983 */ /* 0x002ee80000300800 */
[----:B------:R-:W3:Y:S04]  /*44a0*/  LDL.LU R7, [R1+0x120] ;  /* 0x0001200001077983 */ /* 0x000ee80000300800 */
[----:B------:R-:W3:Y:S04]  /*44b0*/  LDL.LU R210, [R1+0x124] ;  /* 0x0001240001d27983 */ /* 0x000ee80000300800 */
[----:B------:R-:W3:Y:S04]  /*44c0*/  LDL.LU R200, [R1+0x128] ;  /* 0x0001280001c87983 */ /* 0x000ee80000300800 */
[----:B------:R4:W-:Y:S04]  /*44d0*/  STS.U16 [R250+UR12+0x2400], R152 ;  /* 0x00240098fa007988 */ /* 0x0009e8000800040c */
[----:B------:R1:W-:Y:S01]  /*44e0*/  STS.U16 [R250+UR12+0x800], R15 ;  /* 0x0008000ffa007988 */ /* 0x0003e2000800040c */
[----:B------:R-:W-:-:S02]  /*44f0*/  IMAD.MOV.U32 R171, RZ, RZ, R170 ;  /* 0x000000ffffab7224 */ /* 0x000fc400078e00aa */
[----:B------:R-:W-:Y:S01]  /*4500*/  IMAD.MOV.U32 R170, RZ, RZ, R154 ;  /* 0x000000ffffaa7224 */ /* 0x000fe200078e009a */
[----:B------:R-:W-:Y:S01]  /*4510*/  PRMT R197, RZ, 0x7610, R197 ;  /* 0x00007610ffc57816 */ /* 0x000fe200000000c5 */
[----:B------:R-:W-:Y:S02]  /*4520*/  IMAD.MOV.U32 R165, RZ, RZ, R164 ;  /* 0x000000ffffa57224 */ /* 0x000fe400078e00a4 */
[----:B0-----:R-:W-:Y:S01]  /*4530*/  IMAD.WIDE R8, R5, 0x2, R170 ;  /* 0x0000000205087825 */ /* 0x001fe200078e02aa */
[----:B------:R-:W-:-:S03]  /*4540*/  PRMT R189, RZ, 0x7610, R189 ;  /* 0x00007610ffbd7816 */ /* 0x000fc600000000bd */
[----:B------:R-:W-:Y:S01]  /*4550*/  IMAD.MOV.U32 R164, RZ, RZ, R155 ;  /* 0x000000ffffa47224 */ /* 0x000fe200078e009b */
[----:B------:R0:W3:Y:S01]  /*4560*/  @!P2 LDG.E.U16 R197, desc[UR14][R8.64] ;  /* 0x0000000e08c5a981 */ /* 0x0000e2000c1e1500 */
[----:B------:R-:W-:Y:S02]  /*4570*/  PRMT R194, RZ, 0x7610, R194 ;  /* 0x00007610ffc27816 */ /* 0x000fe400000000c2 */
[----:B0-----:R-:W-:-:S05]  /*4580*/  IMAD.WIDE R8, R5, 0x2, R164 ;  /* 0x0000000205087825 */ /* 0x001fca00078e02a4 */
[----:B------:R0:W3:Y:S01]  /*4590*/  @!P2 LDG.E.U16 R189, desc[UR14][R8.64] ;  /* 0x0000000e08bda981 */ /* 0x0000e2000c1e1500 */
[----:B----4-:R-:W-:Y:S02]  /*45a0*/  IMAD.MOV.U32 R152, RZ, RZ, R153 ;  /* 0x000000ffff987224 */ /* 0x010fe400078e0099 */
[----:B--2---:R-:W-:Y:S02]  /*45b0*/  IMAD.MOV.U32 R153, RZ, RZ, R202 ;  /* 0x000000ffff997224 */ /* 0x004fe400078e00ca */
[----:B------:R-:W2:Y:S04]  /*45c0*/  LDL.LU R202, [R1+0x12c] ;  /* 0x00012c0001ca7983 */ /* 0x000ea80000300800 */
[----:B-1----:R-:W4:Y:S01]  /*45d0*/  LDL.LU R15, [R1+0x130] ;  /* 0x00013000010f7983 */ /* 0x002f220000300800 */
[----:B0-----:R-:W-:Y:S01]  /*45e0*/  IMAD.WIDE R8, R5, 0x2, R180 ;  /* 0x0000000205087825 */ /* 0x001fe200078e02b4 */
[----:B------:R-:W-:-:S02]  /*45f0*/  PRMT R16, RZ, 0x7610, R16 ;  /* 0x00007610ff107816 */ /* 0x000fc40000000010 */
[----:B------:R-:W-:Y:S01]  /*4600*/  PRMT R195, RZ, 0x7610, R195 ;  /* 0x00007610ffc37816 */ /* 0x000fe200000000c3 */
[----:B------:R-:W-:Y:S01]  /*4610*/  IMAD.MOV.U32 R154, RZ, RZ, R168 ;  /* 0x000000ffff9a7224 */ /* 0x000fe200078e00a8 */
[----:B------:R0:W2:Y:S01]  /*4620*/  @!P2 LDG.E.U16 R194, desc[UR14][R8.64] ;  /* 0x0000000e08c2a981 */ /* 0x0000a2000c1e1500 */
[----:B------:R-:W-:Y:S02]  /*4630*/  IMAD.MOV.U32 R155, RZ, RZ, R161 ;  /* 0x000000ffff9b7224 */ /* 0x000fe400078e00a1 */
[----:B------:R-:W-:Y:S01]  /*4640*/  IMAD.MOV.U32 R173, RZ, RZ, R172 ;  /* 0x000000ffffad7224 */ /* 0x000fe200078e00ac */
[----:B------:R-:W-:Y:S02]  /*4650*/  PRMT R17, RZ, 0x7610, R17 ;  /* 0x00007610ff117816 */ /* 0x000fe40000000011 */
[----:B------:R-:W-:Y:S02]  /*4660*/  PRMT R192, RZ, 0x7610, R192 ;  /* 0x00007610ffc07816 */ /* 0x000fe400000000c0 */
[----:B------:R-:W-:-:S02]  /*4670*/  PRMT R20, RZ, 0x7610, R20 ;  /* 0x00007610ff147816 */ /* 0x000fc40000000014 */
[----:B------:R-:W-:Y:S01]  /*4680*/  PRMT R193, RZ, 0x7610, R193 ;  /* 0x00007610ffc17816 */ /* 0x000fe200000000c1 */
[----:B0-----:R-:W-:Y:S01]  /*4690*/  IMAD.WIDE R8, R5, 0x2, R176 ;  /* 0x0000000205087825 */ /* 0x001fe200078e02b0 */
[----:B------:R-:W-:Y:S01]  /*46a0*/  PRMT R21, RZ, 0x7610, R21 ;  /* 0x00007610ff157816 */ /* 0x000fe20000000015 */
[----:B------:R3:W-:Y:S04]  /*46b0*/  STS.U16 [R250+UR12+0x2800], R18 ;  /* 0x00280012fa007988 */ /* 0x0007e8000800040c */
[----:B------:R0:W2:Y:S01]  /*46c0*/  @!P2 LDG.E.U16 R16, desc[UR14][R8.64] ;  /* 0x0000000e0810a981 */ /* 0x0000a2000c1e1500 */
[----:B------:R-:W-:Y:S01]  /*46d0*/  IMAD.MOV.U32 R172, RZ, RZ, R169 ;  /* 0x000000ffffac7224 */ /* 0x000fe200078e00a9 */
[----:B------:R-:W-:Y:S02]  /*46e0*/  PRMT R190, RZ, 0x7610, R190 ;  /* 0x00007610ffbe7816 */ /* 0x000fe400000000be */
[----:B------:R1:W-:Y:S01]  /*46f0*/  STS.U16 [R250+UR12+0xc00], R6 ;  /* 0x000c0006fa007988 */ /* 0x0003e2000800040c */
[----:B------:R-:W-:-:S02]  /*4700*/  PRMT R3, RZ, 0x7610, R3 ;  /* 0x00007610ff037816 */ /* 0x000fc40000000003 */
[----:B------:R-:W-:Y:S01]  /*4710*/  LOP3.LUT R220, R250, 0x10, RZ, 0x3c, !PT ;  /* 0x00000010fadc7812 */ /* 0x000fe200078e3cff */
[----:B------:R-:W-:Y:S01]  /*4720*/  STS.U16 [R250+UR12+0x2c00], R14 ;  /* 0x002c000efa007988 */ /* 0x000fe2000800040c */
[----:B0-----:R-:W-:Y:S01]  /*4730*/  IMAD.WIDE R8, R5, 0x2, R154 ;  /* 0x0000000205087825 */ /* 0x001fe200078e029a */
[----:B------:R-:W-:Y:S02]  /*4740*/  PRMT R191, RZ, 0x7610, R191 ;  /* 0x00007610ffbf7816 */ /* 0x000fe400000000bf */
[----:B------:R-:W2:Y:S04]  /*4750*/  LDL.LU R249, [R1+0x84] ;  /* 0x0000840001f97983 */ /* 0x000ea80000300800 */
[----:B------:R0:W2:Y:S01]  /*4760*/  @!P2 LDG.E.U16 R195, desc[UR14][R8.64] ;  /* 0x0000000e08c3a981 */ /* 0x0000a2000c1e1500 */
[----:B------:R-:W-:-:S02]  /*4770*/  IMAD.MOV.U32 R168, RZ, RZ, R216 ;  /* 0x000000ffffa87224 */ /* 0x000fc400078e00d8 */
[----:B------:R-:W-:Y:S02]  /*4780*/  IMAD.MOV.U32 R169, RZ, RZ, R217 ;  /* 0x000000ffffa97224 */ /* 0x000fe400078e00d9 */
[----:B0-----:R-:W-:-:S05]  /*4790*/  IMAD.WIDE R8, R5, 0x2, R172 ;  /* 0x0000000205087825 */ /* 0x001fca00078e02ac */
[----:B------:R0:W2:Y:S01]  /*47a0*/  @!P2 LDG.E.U16 R17, desc[UR14][R8.64] ;  /* 0x0000000e0811a981 */ /* 0x0000a2000c1e1500 */
[----:B------:R-:W-:Y:S02]  /*47b0*/  IMAD.MOV.U32 R161, RZ, RZ, R212 ;  /* 0x000000ffffa17224 */ /* 0x000fe400078e00d4 */
[----:B0-----:R-:W-:-:S05]  /*47c0*/  IMAD.WIDE R8, R5, 0x2, R168 ;  /* 0x0000000205087825 */ /* 0x001fca00078e02a8 */
[----:B------:R0:W2:Y:S02]  /*47d0*/  @!P2 LDG.E.U16 R192, desc[UR14][R8.64] ;  /* 0x0000000e08c0a981 */ /* 0x0000a4000c1e1500 */
[----:B0-----:R-:W-:-:S05]  /*47e0*/  IMAD.WIDE R8, R5, 0x2, R160 ;  /* 0x0000000205087825 */ /* 0x001fca00078e02a0 */
[----:B------:R0:W2:Y:S02]  /*47f0*/  @!P2 LDG.E.U16 R20, desc[UR14][R8.64] ;  /* 0x0000000e0814a981 */ /* 0x0000a4000c1e1500 */
[----:B0-----:R-:W-:-:S05]  /*4800*/  IMAD.WIDE R8, R5, 0x2, R12 ;  /* 0x0000000205087825 */ /* 0x001fca00078e020c */
[----:B------:R0:W2:Y:S01]  /*4810*/  @!P2 LDG.E.U16 R193, desc[UR14][R8.64] ;  /* 0x0000000e08c1a981 */ /* 0x0000a2000c1e1500 */
[----:B---3--:R-:W-:Y:S02]  /*4820*/  IMAD.MOV.U32 R18, RZ, RZ, R7 ;  /* 0x000000ffff127224 */ /* 0x008fe400078e0007 */
[----:B0-----:R-:W-:-:S05]  /*4830*/  IMAD.WIDE R8, R5, 0x2, R156 ;  /* 0x0000000205087825 */ /* 0x001fca00078e029c */
[----:B------:R0:W3:Y:S01]  /*4840*/  @!P2 LDG.E.U16 R21, desc[UR14][R8.64] ;  /* 0x0000000e0815a981 */ /* 0x0000e2000c1e1500 */
[----:B-1----:R-:W-:-:S03]  /*4850*/  IMAD.WIDE R6, R5, 0x2, R18 ;  /* 0x0000000205067825 */ /* 0x002fc600078e0212 */
[----:B------:R1:W-:Y:S04]  /*4860*/  STS.U16 [R220+UR12+0x80], R247 ;  /* 0x000080f7dc007988 */ /* 0x0003e8000800040c */
[----:B------:R-:W3:Y:S01]  /*4870*/  @!P2 LDG.E.U16 R3, desc[UR14][R6.64] ;  /* 0x0000000e0603a981 */ /* 0x000ee2000c1e1500 */
[----:B0-----:R-:W-:-:S03]  /*4880*/  IMAD.WIDE R8, R5, 0x2, R152 ;  /* 0x0000000205087825 */ /* 0x001fc600078e0298 */
[----:B-1----:R-:W3:Y:S04]  /*4890*/  LDL.LU R247, [R1+0x138] ;  /* 0x0001380001f77983 */ /* 0x002ee80000300800 */
[----:B------:R0:W3:Y:S01]  /*48a0*/  @!P2 LDG.E.U16 R190, desc[UR14][R8.64] ;  /* 0x0000000e08bea981 */ /* 0x0000e2000c1e1500 */
[----:B------:R-:W-:-:S03]  /*48b0*/  PRMT R2, RZ, 0x7610, R2 ;  /* 0x00007610ff027816 */ /* 0x000fc60000000002 */
[----:B------:R-:W3:Y:S04]  /*48c0*/  LDL.LU R225, [R1+0x13c] ;  /* 0x00013c0001e17983 */ /* 0x000ee80000300800 */
[----:B------:R-:W3:Y:S01]  /*48d0*/  LDL.LU R224, [R1+0x140] ;  /* 0x0001400001e07983 */ /* 0x000ee20000300800 */
[----:B0-----:R-:W-:Y:S02]  /*48e0*/  IMAD.MOV.U32 R8, RZ, RZ, R200 ;  /* 0x000000ffff087224 */ /* 0x001fe400078e00c8 */
[----:B------:R-:W-:Y:S01]  /*48f0*/  IMAD.MOV.U32 R9, RZ, RZ, R210 ;  /* 0x000000ffff097224 */ /* 0x000fe200078e00d2 */
[----:B------:R-:W3:Y:S01]  /*4900*/  LDL.LU R223, [R1+0x10c] ;  /* 0x00010c0001df7983 */ /* 0x000ee20000300800 */
[----:B------:R-:W-:-:S03]  /*4910*/  IMAD.WIDE R6, R5, 0x2, R8 ;  /* 0x0000000205067825 */ /* 0x000fc600078e0208 */
[----:B------:R-:W3:Y:S04]  /*4920*/  LDL.LU R212, [R1+0x108] ;  /* 0x0001080001d47983 */ /* 0x000ee80000300800 */
[----:B------:R0:W3:Y:S04]  /*4930*/  @!P2 LDG.E.U16 R191, desc[UR14][R6.64] ;  /* 0x0000000e06bfa981 */ /* 0x0000e8000c1e1500 */
[----:B------:R-:W3:Y:S04]  /*4940*/  LDL.LU R216, [R1+0xe8] ;  /* 0x0000e80001d87983 */ /* 0x000ee80000300800 */
[----:B------:R-:W3:Y:S04]  /*4950*/  LDL.LU R200, [R1+0xe4] ;  /* 0x0000e40001c87983 */ /* 0x000ee80000300800 */
[----:B------:R1:W-:Y:S04]  /*4960*/  STS.U16 [R220+UR12+0x2080], R0 ;  /* 0x00208000dc007988 */ /* 0x0003e8000800040c */
[----:B-1----:R-:W3:Y:S01]  /*4970*/  LDL.LU R0, [R1+0x248] ;  /* 0x0002480001007983 */ /* 0x002ee20000300800 */
[----:B----4-:R-:W-:-:S02]  /*4980*/  IMAD.MOV.U32 R14, RZ, RZ, R15 ;  /* 0x000000ffff0e7224 */ /* 0x010fc400078e000f */
[----:B--2---:R-:W-:Y:S02]  /*4990*/  IMAD.MOV.U32 R15, RZ, RZ, R202 ;  /* 0x000000ffff0f7224 */ /* 0x004fe400078e00ca */
[----:B------:R-:W2:Y:S01]  /*49a0*/  LDL.LU R202, [R1+0x104] ;  /* 0x0001040001ca7983 */ /* 0x000ea20000300800 */
[----:B0-----:R-:W-:-:S03]  /*49b0*/  IMAD.WIDE R6, R5, 0x2, R14 ;  /* 0x0000000205067825 */ /* 0x001fc600078e020e */
[----:B------:R-:W4:Y:S04]  /*49c0*/  LDL.LU R217, [R1+0x100] ;  /* 0x0001000001d97983 */ /* 0x000f280000300800 */
[----:B------:R-:W4:Y:S04]  /*49d0*/  LDL.LU R210, [R1+0xe0] ;  /* 0x0000e00001d27983 */ /* 0x000f280000300800 */
[----:B------:R3:W4:Y:S04]  /*49e0*/  @!P2 LDG.E.U16 R2, desc[UR14][R6.64] ;  /* 0x0000000e0602a981 */ /* 0x000728000c1e1500 */
[----:B------:R-:W2:Y:S01]  /*49f0*/  LDL.LU R7, [R1+0x134] ;  /* 0x0001340001077983 */ /* 0x000ea20000300800 */
[----:B------:R-:W-:-:S03]  /*4a00*/  PRMT R188, RZ, 0x7610, R188 ;  /* 0x00007610ffbc7816 */ /* 0x000fc600000000bc */
[----:B------:R2:W-:Y:S01]  /*4a10*/  STS.U16 [R220+UR12+0x480], R246 ;  /* 0x000480f6dc007988 */ /* 0x0005e2000800040c */
[----:B---3--:R-:W-:-:S04]  /*4a20*/  IMAD.MOV.U32 R6, RZ, RZ, R247 ;  /* 0x000000ffff067224 */ /* 0x008fc800078e00f7 */
[----:B--2---:R-:W-:-:S05]  /*4a30*/  IMAD.WIDE R246, R5, 0x2, R6 ;  /* 0x0000000205f67825 */ /* 0x004fca00078e0206 */
[----:B------:R0:W2:Y:S04]  /*4a40*/  @!P2 LDG.E.U16 R188, desc[UR14][R246.64] ;  /* 0x0000000ef6bca981 */ /* 0x0000a8000c1e1500 */
[----:B------:R-:W3:Y:S01]  /*4a50*/  LDL.LU R247, [R1+0x60] ;  /* 0x0000600001f77983 */ /* 0x000ee20000300800 */
[----:B0-----:R-:W-:Y:S01]  /*4a60*/  IMAD.MOV.U32 R246, RZ, RZ, R224 ;  /* 0x000000fffff67224 */ /* 0x001fe200078e00e0 */
[----:B------:R-:W-:Y:S02]  /*4a70*/  PRMT R0, RZ, 0x7610, R0 ;  /* 0x00007610ff007816 */ /* 0x000fe40000000000 */
[----:B---3--:R0:W-:Y:S02]  /*4a80*/  STS.U16 [R220+UR12+0x2480], R247 ;  /* 0x002480f7dc007988 */ /* 0x0081e4000800040c */
[----:B0-----:R-:W-:-:S02]  /*4a90*/  IMAD.MOV.U32 R247, RZ, RZ, R225 ;  /* 0x000000fffff77224 */ /* 0x001fc400078e00e1 */
[----:B------:R-:W-:Y:S01]  /*4aa0*/  IMAD.WIDE R224, R5, 0x2, R246 ;  /* 0x0000000205e07825 */ /* 0x000fe200078e02f6 */
[----:B------:R0:W-:Y:S04]  /*4ab0*/  STS.U16 [R220+UR12+0x880], R249 ;  /* 0x000880f9dc007988 */ /* 0x0001e8000800040c */
[----:B------:R-:W3:Y:S04]  /*4ac0*/  @!P2 LDG.E.U16 R0, desc[UR14][R224.64] ;  /* 0x0000000ee000a981 */ /* 0x000ee8000c1e1500 */
[----:B------:R1:W5:Y:S04]  /*4ad0*/  LDL.LU.64 R224, [R1+0x240] ;  /* 0x0002400001e07983 */ /* 0x0003680000300a00 */
[----:B0-----:R-:W4:Y:S04]  /*4ae0*/  LDL.LU R249, [R1+0x23c] ;  /* 0x00023c0001f97983 */ /* 0x001f280000300800 */
[----:B----4-:R0:W-:Y:S04]  /*4af0*/  STS.U16 [R220+UR12+0x2880], R249 ;  /* 0x002880f9dc007988 */ /* 0x0101e8000800040c */
[----:B------:R4:W-:Y:S04]  /*4b00*/  STS.U16 [R220+UR12+0xc80], R222 ;  /* 0x000c80dedc007988 */ /* 0x0009e8000800040c */
[----:B------:R2:W-:Y:S04]  /*4b10*/  STS.U16 [R220+UR12+0x2c80], R208 ;  /* 0x002c80d0dc007988 */ /* 0x0005e8000800040c */
[----:B0-----:R-:W3:Y:S04]  /*4b20*/  LDL.LU R249, [R1+0xfc] ;  /* 0x0000fc0001f97983 */ /* 0x001ee80000300800 */
[----:B----4-:R-:W4:Y:S01]  /*4b30*/  LDL.LU R222, [R1+0xf8] ;  /* 0x0000f80001de7983 */ /* 0x010f220000300800 */
[----:B--2---:R-:W-:-:S03]  /*4b40*/  LOP3.LUT R208, R250, 0x20, RZ, 0x3c, !PT ;  /* 0x00000020fad07812 */ /* 0x004fc600078e3cff */
[----:B------:R-:W2:Y:S04]  /*4b50*/  LDL.LU R220, [R1+0x238] ;  /* 0x0002380001dc7983 */ /* 0x000ea80000300800 */
[----:B------:R0:W-:Y:S04]  /*4b60*/  STS.U16 [R208+UR12+0x100], R223 ;  /* 0x000100dfd0007988 */ /* 0x0001e8000800040c */
[----:B------:R1:W-:Y:S04]  /*4b70*/  STS.U16 [R208+UR12+0x2100], R212 ;  /* 0x002100d4d0007988 */ /* 0x0003e8000800040c */
[----:B------:R1:W-:Y:S04]  /*4b80*/  STS.U16 [R208+UR12+0x500], R216 ;  /* 0x000500d8d0007988 */ /* 0x0003e8000800040c */
[----:B0-----:R-:W3:Y:S04]  /*4b90*/  LDL.LU R223, [R1+0x234] ;  /* 0x0002340001df7983 */ /* 0x001ee80000300800 */
[----:B-1----:R-:W4:Y:S04]  /*4ba0*/  LDL.LU R212, [R1+0x230] ;  /* 0x0002300001d47983 */ /* 0x002f280000300800 */
[----:B------:R-:W2:Y:S04]  /*4bb0*/  LDL.LU R216, [R1+0x22c] ;  /* 0x00022c0001d87983 */ /* 0x000ea80000300800 */
[----:B------:R0:W-:Y:S04]  /*4bc0*/  STS.U16 [R208+UR12+0x2500], R200 ;  /* 0x002500c8d0007988 */ /* 0x0001e8000800040c */
[----:B0-----:R-:W3:Y:S01]  /*4bd0*/  LDL.LU R200, [R1+0x228] ;  /* 0x0002280001c87983 */ /* 0x001ee20000300800 */
[----:B------:R-:W-:-:S03]  /*4be0*/  LOP3.LUT R250, R250, 0x30, RZ, 0x3c, !PT ;  /* 0x00000030fafa7812 */ /* 0x000fc600078e3cff */
[----:B---3--:R0:W-:Y:S04]  /*4bf0*/  STS.U16 [R208+UR12+0x900], R200 ;  /* 0x000900c8d0007988 */ /* 0x0081e8000800040c */
[----:B--2---:R1:W-:Y:S04]  /*4c00*/  STS.U16 [R208+UR12+0x2900], R216 ;  /* 0x002900d8d0007988 */ /* 0x0043e8000800040c */
[----:B------:R2:W-:Y:S04]  /*4c10*/  STS.U16 [R208+UR12+0xd00], R203 ;  /* 0x000d00cbd0007988 */ /* 0x0005e8000800040c */
[----:B0-----:R-:W3:Y:S04]  /*4c20*/  LDL.LU R200, [R1+0x224] ;  /* 0x0002240001c87983 */ /* 0x001ee80000300800 */
[----:B-1----:R-:W3:Y:S04]  /*4c30*/  LDL.LU R216, [R1+0xf4] ;  /* 0x0000f40001d87983 */ /* 0x002ee80000300800 */
[----:B--2---:R-:W2:Y:S04]  /*4c40*/  LDL.LU R203, [R1+0x220] ;  /* 0x0002200001cb7983 */ /* 0x004ea80000300800 */
[----:B------:R0:W-:Y:S04]  /*4c50*/  STS.U16 [R208+UR12+0x2d00], R211 ;  /* 0x002d00d3d0007988 */ /* 0x0001e8000800040c */
[----:B------:R1:W-:Y:S04]  /*4c60*/  STS.U16 [R250+UR12+0x180], R202 ;  /* 0x000180cafa007988 */ /* 0x0003e8000800040c */
[----:B------:R4:W-:Y:S04]  /*4c70*/  STS.U16 [R250+UR12+0x2180], R217 ;  /* 0x002180d9fa007988 */ /* 0x0009e8000800040c */
[----:B0-----:R-:W2:Y:S04]  /*4c80*/  LDL.LU R208, [R1+0x21c] ;  /* 0x00021c0001d07983 */ /* 0x001ea80000300800 */
[----:B------:R-:W2:Y:S04]  /*4c90*/  LDL.LU R211, [R1+0x218] ;  /* 0x0002180001d37983 */ /* 0x000ea80000300800 */
[----:B-1----:R-:W2:Y:S04]  /*4ca0*/  LDL.LU R202, [R1+0x214] ;  /* 0x0002140001ca7983 */ /* 0x002ea80000300800 */
[----:B----4-:R-:W4:Y:S04]  /*4cb0*/  LDL.LU R217, [R1+0x210] ;  /* 0x0002100001d97983 */ /* 0x010f280000300800 */
[----:B------:R0:W-:Y:S04]  /*4cc0*/  STS.U16 [R250+UR12+0x580], R210 ;  /* 0x000580d2fa007988 */ /* 0x0001e8000800040c */
[----:B0-----:R-:W3:Y:S04]  /*4cd0*/  LDL.LU R210, [R1+0x20c] ;  /* 0x00020c0001d27983 */ /* 0x001ee80000300800 */
[----:B------:R-:W-:Y:S04]  /*4ce0*/  STS.U16 [R250+UR12+0x980], R212 ;  /* 0x000980d4fa007988 */ /* 0x000fe8000800040c */
[----:B------:R-:W-:Y:S04]  /*4cf0*/  STS.U16 [R250+UR12+0x2980], R223 ;  /* 0x002980dffa007988 */ /* 0x000fe8000800040c */
[----:B------:R0:W-:Y:S04]  /*4d00*/  STS.U16 [R250+UR12+0x2d80], R252 ;  /* 0x002d80fcfa007988 */ /* 0x0001e8000800040c */
[----:B------:R-:W-:Y:S01]  /*4d10*/  STS.U16 [R250+UR12+0xd80], R248 ;  /* 0x000d80f8fa007988 */ /* 0x000fe2000800040c */
[----:B0-----:R-:W-:-:S03]  /*4d20*/  SHF.R.S32.HI R252, RZ, 0x6, R219 ;  /* 0x00000006fffc7819 */ /* 0x001fc600000114db */
[----:B---3--:R0:W-:Y:S04]  /*4d30*/  STS.U16 [R250+UR12+0x2580], R210 ;  /* 0x002580d2fa007988 */ /* 0x0081e8000800040c */
[----:B0-----:R-:W3:Y:S04]  /*4d40*/  LDL.LU R210, [R1+0xec] ;  /* 0x0000ec0001d27983 */ /* 0x001ee80000300800 */
[----:B------:R-:W2:Y:S04]  /*4d50*/  LDL.LU R212, [R1+0x208] ;  /* 0x0002080001d47983 */ /* 0x000ea80000300800 */
[----:B------:R-:W4:Y:S01]  /*4d60*/  LDL.LU R223, [R1+0x204] ;  /* 0x0002040001df7983 */ /* 0x000f220000300800 */
[----:B------:R-:W-:Y:S01]  /*4d70*/  IMAD.SHL.U32 R250, R219, 0x2, RZ ;  /* 0x00000002dbfa7824 */ /* 0x000fe200078e00ff */
[----:B------:R-:W-:-:S02]  /*4d80*/  SGXT R219, R252, 0x1 ;  /* 0x00000001fcdb781a */ /* 0x000fc40000000200 */
[----:B------:R-:W0:Y:S02]  /*4d90*/  S2R R252, SR_TID.X ;  /* 0x0000000000fc7919 */ /* 0x000e240000002100 */
[----:B------:R-:W-:Y:S01]  /*4da0*/  LOP3.LUT R250, R250, 0x7e, RZ, 0xc0, !PT ;  /* 0x0000007efafa7812 */ /* 0x000fe200078ec0ff */
[----:B------:R1:W5:Y:S01]  /*4db0*/  LDL.LU R248, [R1+0x200] ;  /* 0x0002000001f87983 */ /* 0x0003620000300800 */
[----:B0-----:R-:W-:-:S05]  /*4dc0*/  LOP3.LUT R252, R252, 0x40, RZ, 0xc0, !PT ;  /* 0x00000040fcfc7812 */ /* 0x001fca00078ec0ff */
[----:B------:R-:W-:Y:S01]  /*4dd0*/  IMAD R252, R252, 0x40, R250 ;  /* 0x00000040fcfc7824 */ /* 0x000fe200078e02fa */
[----:B------:R-:W-:-:S04]  /*4de0*/  LOP3.LUT R250, R250, 0x90, R219, 0x78, !PT ;  /* 0x00000090fafa7812 */ /* 0x000fc800078e78db */
[----:B------:R-:W-:-:S05]  /*4df0*/  LOP3.LUT R219, R252, 0x40, RZ, 0x3c, !PT ;  /* 0x00000040fcdb7812 */ /* 0x000fca00078e3cff */
[----:B------:R0:W-:Y:S04]  /*4e00*/  STS.U16 [R219+UR12+0x200], R249 ;  /* 0x000200f9db007988 */ /* 0x0001e8000800040c */
[----:B------:R1:W-:Y:S04]  /*4e10*/  STS.U16 [R219+UR12+0x2200], R222 ;  /* 0x002200dedb007988 */ /* 0x0003e8000800040c */
[----:B0-----:R0:W5:Y:S04]  /*4e20*/  LDL.LU R249, [R1+0x1fc] ;  /* 0x0001fc0001f97983 */ /* 0x0011680000300800 */
[----:B-1----:R0:W5:Y:S04]  /*4e30*/  LDL.LU R222, [R1+0x1f8] ;  /* 0x0001f80001de7983 */ /* 0x0021680000300800 */
[----:B----4-:R1:W-:Y:S04]  /*4e40*/  STS.U16 [R219+UR12+0x600], R223 ;  /* 0x000600dfdb007988 */ /* 0x0103e8000800040c */
[----:B--2---:R-:W-:Y:S04]  /*4e50*/  STS.U16 [R219+UR12+0x2600], R212 ;  /* 0x002600d4db007988 */ /* 0x004fe8000800040c */
[----:B------:R2:W-:Y:S04]  /*4e60*/  STS.U16 [R219+UR12+0xa00], R220 ;  /* 0x000a00dcdb007988 */ /* 0x0005e8000800040c */
[----:B-1----:R0:W5:Y:S04]  /*4e70*/  LDL.LU R223, [R1+0x1f4] ;  /* 0x0001f40001df7983 */ /* 0x0021680000300800 */
[----:B------:R1:W-:Y:S04]  /*4e80*/  STS.U16 [R219+UR12+0x2a00], R221 ;  /* 0x002a00dddb007988 */ /* 0x0003e8000800040c */
[----:B--2---:R0:W5:Y:S04]  /*4e90*/  LDL.LU R220, [R1+0x1f0] ;  /* 0x0001f00001dc7983 */ /* 0x0041680000300800 */
[----:B------:R2:W-:Y:S04]  /*4ea0*/  STS.U16 [R219+UR12+0xe00], R218 ;  /* 0x000e00dadb007988 */ /* 0x0005e8000800040c */
[----:B-1----:R0:W5:Y:S04]  /*4eb0*/  LDL.LU R221, [R1+0x1ec] ;  /* 0x0001ec0001dd7983 */ /* 0x0021680000300800 */
[----:B------:R1:W-:Y:S04]  /*4ec0*/  STS.U16 [R219+UR12+0x2e00], R251 ;  /* 0x002e00fbdb007988 */ /* 0x0003e8000800040c */
[----:B--2---:R0:W5:Y:S04]  /*4ed0*/  LDL.LU R218, [R1+0x1e8] ;  /* 0x0001e80001da7983 */ /* 0x0041680000300800 */
[----:B-1----:R0:W5:Y:S04]  /*4ee0*/  LDL.LU R219, [R1+0x1e4] ;  /* 0x0001e40001db7983 */ /* 0x0021680000300800 */
[----:B------:R-:W2:Y:S01]  /*4ef0*/  LDL.LU R251, [R1+0xf0] ;  /* 0x0000f00001fb7983 */ /* 0x000ea20000300800 */
[----:B------:R-:W-:-:S05]  /*4f00*/  LOP3.LUT R212, R252, 0x50, RZ, 0x3c, !PT ;  /* 0x00000050fcd47812 */ /* 0x000fca00078e3cff */
[----:B------:R1:W-:Y:S04]  /*4f10*/  STS.U16 [R212+UR12+0x280], R216 ;  /* 0x000280d8d4007988 */ /* 0x0003e8000800040c */
[----:B-1----:R0:W5:Y:S04]  /*4f20*/  LDL.LU R216, [R1+0x1e0] ;  /* 0x0001e00001d87983 */ /* 0x0021680000300800 */
[----:B--2---:R1:W-:Y:S04]  /*4f30*/  STS.U16 [R212+UR12+0x2280], R251 ;  /* 0x002280fbd4007988 */ /* 0x0043e8000800040c */
[----:B------:R2:W-:Y:S04]  /*4f40*/  STS.U16 [R212+UR12+0x680], R217 ;  /* 0x000680d9d4007988 */ /* 0x0005e8000800040c */
[----:B------:R4:W-:Y:S01]  /*4f50*/  STS.U16 [R212+UR12+0x2680], R202 ;  /* 0x002680cad4007988 */ /* 0x0009e2000800040c */
[----:B-1----:R-:W-:-:S03]  /*4f60*/  LOP3.LUT R251, R252, 0x60, RZ, 0x3c, !PT ;  /* 0x00000060fcfb7812 */ /* 0x002fc600078e3cff */
[----:B------:R1:W-:Y:S04]  /*4f70*/  STS.U16 [R212+UR12+0xa80], R205 ;  /* 0x000a80cdd4007988 */ /* 0x0003e8000800040c */
[----:B--2---:R0:W5:Y:S04]  /*4f80*/  LDL.LU R217, [R1+0x1dc] ;  /* 0x0001dc0001d97983 */ /* 0x0041680000300800 */
[----:B----4-:R-:W2:Y:S04]  /*4f90*/  LDL.LU R202, [R1+0x1d8] ;  /* 0x0001d80001ca7983 */ /* 0x010ea80000300800 */
[----:B-1----:R-:W4:Y:S04]  /*4fa0*/  LDL.LU R205, [R1+0x1d4] ;  /* 0x0001d40001cd7983 */ /* 0x002f280000300800 */
[----:B------:R1:W-:Y:S04]  /*4fb0*/  STS.U16 [R212+UR12+0x2a80], R214 ;  /* 0x002a80d6d4007988 */ /* 0x0003e8000800040c */
[----:B------:R3:W-:Y:S04]  /*4fc0*/  STS.U16 [R212+UR12+0xe80], R215 ;  /* 0x000e80d7d4007988 */ /* 0x0007e8000800040c */
[----:B------:R0:W-:Y:S04]  /*4fd0*/  STS.U16 [R212+UR12+0x2e80], R213 ;  /* 0x002e80d5d4007988 */ /* 0x0001e8000800040c */
[----:B-1----:R1:W5:Y:S04]  /*4fe0*/  LDL.LU R214, [R1+0x1d0] ;  /* 0x0001d00001d67983 */ /* 0x0023680000300800 */
[----:B---3--:R1:W5:Y:S04]  /*4ff0*/  LDL.LU R215, [R1+0x1cc] ;  /* 0x0001cc0001d77983 */ /* 0x0083680000300800 */
[----:B0-----:R1:W5:Y:S04]  /*5000*/  LDL.LU R212, [R1+0x1c8] ;  /* 0x0001c80001d47983 */ /* 0x0013680000300800 */
[----:B------:R1:W5:Y:S04]  /*5010*/  LDL.LU R213, [R1+0x1c4] ;  /* 0x0001c40001d57983 */ /* 0x0003680000300800 */
[----:B------:R0:W-:Y:S04]  /*5020*/  STS.U16 [R251+UR12+0x300], R210 ;  /* 0x000300d2fb007988 */ /* 0x0001e8000800040c */
[----:B0-----:R-:W3:Y:S01]  /*5030*/  LDL.LU R210, [R1+0x1c0] ;  /* 0x0001c00001d27983 */ /* 0x001ee20000300800 */
[----:B------:R-:W-:-:S03]  /*5040*/  LOP3.LUT R252, R252, 0x70, RZ, 0x3c, !PT ;  /* 0x00000070fcfc7812 */ /* 0x000fc600078e3cff */
[----:B------:R-:W-:Y:S04]  /*5050*/  STS.U16 [R251+UR12+0x700], R211 ;  /* 0x000700d3fb007988 */ /* 0x000fe8000800040c */
[----:B------:R-:W-:Y:S04]  /*5060*/  STS.U16 [R251+UR12+0x2700], R208 ;  /* 0x002700d0fb007988 */ /* 0x000fe8000800040c */
[----:B------:R-:W-:Y:S04]  /*5070*/  STS.U16 [R251+UR12+0xb00], R209 ;  /* 0x000b00d1fb007988 */ /* 0x000fe8000800040c */
[----:B------:R-:W-:Y:S04]  /*5080*/  STS.U16 [R251+UR12+0x2b00], R206 ;  /* 0x002b00cefb007988 */ /* 0x000fe8000800040c */
[----:B------:R-:W-:Y:S04]  /*5090*/  STS.U16 [R251+UR12+0xf00], R207 ;  /* 0x000f00cffb007988 */ /* 0x000fe8000800040c */
[----:B------:R-:W-:Y:S01]  /*50a0*/  STS.U16 [R251+UR12+0x2f00], R204 ;  /* 0x002f00ccfb007988 */ /* 0x000fe2000800040c */
[----:B------:R-:W-:Y:S01]  /*50b0*/  UMOV UR4, UR13 ;  /* 0x0000000d00047c82 */ /* 0x000fe20008000000 */
[----:B------:R-:W-:Y:S01]  /*50c0*/  UMOV UR5, 0x40000040 ;  /* 0x4000004000057882 */ /* 0x000fe20000000000 */
[----:B------:R-:W-:Y:S01]  /*50d0*/  UMOV UR18, UR6 ;  /* 0x0000000600127c82 */ /* 0x000fe20008000000 */
[----:B------:R-:W-:Y:S01]  /*50e0*/  UMOV UR19, UR7 ;  /* 0x0000000700137c82 */ /* 0x000fe20008000000 */
[----:B------:R-:W-:Y:S01]  /*50f0*/  UMOV UR22, UR10 ;  /* 0x0000000a00167c82 */ /* 0x000fe20008000000 */
[----:B------:R-:W-:Y:S01]  /*5100*/  UMOV UR23, UR11 ;  /* 0x0000000b00177c82 */ /* 0x000fe20008000000 */
[----:B------:R-:W-:Y:S01]  /*5110*/  UMOV UR26, UR6 ;  /* 0x00000006001a7c82 */ /* 0x000fe20008000000 */
[----:B------:R-:W-:Y:S01]  /*5120*/  UMOV UR27, UR7 ;  /* 0x00000007001b7c82 */ /* 0x000fe20008000000 */
[----:B---3--:R0:W-:Y:S04]  /*5130*/  STS.U16 [R251+UR12+0x2300], R210 ;  /* 0x002300d2fb007988 */ /* 0x0081e8000800040c */
[----:B----4-:R-:W-:Y:S01]  /*5140*/  STS.U16 [R252+UR12+0x380], R205 ;  /* 0x000380cdfc007988 */ /* 0x010fe2000800040c */
[----:B0-----:R-:W-:-:S03]  /*5150*/  LOP3.LUT R251, R250, 0x20, RZ, 0x3c, !PT ;  /* 0x00000020fafb7812 */ /* 0x001fc600078e3cff */
[----:B--2---:R-:W-:Y:S04]  /*5160*/  STS.U16 [R252+UR12+0x2380], R202 ;  /* 0x002380cafc007988 */ /* 0x004fe8000800040c */
[----:B------:R-:W-:Y:S04]  /*5170*/  STS.U16 [R252+UR12+0x780], R203 ;  /* 0x000780cbfc007988 */ /* 0x000fe8000800040c */
        /* <DEDUP_REMOVED lines=12> */
[----:B------:R0:W-:Y:S04]  /*5240*/  STS.U16 [R250+UR12+0x4e00], R188 ;  /* 0x004e00bcfa007988 */ /* 0x0001e8000800040c */
[----:B------:R2:W-:Y:S04]  /*5250*/  STS.U16 [R251+UR12+0x4100], R189 ;  /* 0x004100bdfb007988 */ /* 0x0005e8000800040c */
[----:B------:R3:W-:Y:S01]  /*5260*/  STS.U16 [R251+UR12+0x4300], R16 ;  /* 0x00430010fb007988 */ /* 0x0007e2000800040c */
[----:B0-----:R-:W0:Y:S03]  /*5270*/  LDC R250, c[0x0][0x23c] ;  /* 0x00008f00fffa7b82 */ /* 0x001e260000000800 */
[----:B------:R4:W-:Y:S04]  /*5280*/  STS.U16 [R251+UR12+0x4500], R17 ;  /* 0x00450011fb007988 */ /* 0x0009e8000800040c */
[----:B------:R1:W-:Y:S04]  /*5290*/  STS.U16 [R251+UR12+0x4700], R20 ;  /* 0x00470014fb007988 */ /* 0x0003e8000800040c */
[----:B------:R1:W-:Y:S04]  /*52a0*/  STS.U16 [R251+UR12+0x4900], R21 ;  /* 0x00490015fb007988 */ /* 0x0003e8000800040c */
[----:B------:R1:W-:Y:S04]  /*52b0*/  STS.U16 [R251+UR12+0x4b00], R3 ;  /* 0x004b0003fb007988 */ /* 0x0003e8000800040c */
[----:B------:R1:W-:Y:S04]  /*52c0*/  STS.U16 [R251+UR12+0x4d00], R2 ;  /* 0x004d0002fb007988 */ /* 0x0003e8000800040c */
[----:B------:R1:W-:Y:S01]  /*52d0*/  STS.U16 [R251+UR12+0x4f00], R0 ;  /* 0x004f0000fb007988 */ /* 0x0003e2000800040c */
[----:B------:R2:W-:Y:S06]  /*52e0*/  MEMBAR.ALL.CTA ;  /* 0x0000000000007992 */ /* 0x0005ec0000008000 */
[----:B--2---:R-:W2:Y:S04]  /*52f0*/  FENCE.VIEW.ASYNC.S ;  /* 0x00000000000073c6 */ /* 0x004ea80000000000 */
[----:B------:R0:W5:Y:S04]  /*5300*/  LDL.LU R210, [R1+0x1bc] ;  /* 0x0001bc0001d27983 */ /* 0x0001680000300800 */
[----:B------:R0:W5:Y:S04]  /*5310*/  LDL.LU R211, [R1+0x1b8] ;  /* 0x0001b80001d37983 */ /* 0x0001680000300800 */
[----:B------:R0:W5:Y:S04]  /*5320*/  LDL.LU R208, [R1+0x1b4] ;  /* 0x0001b40001d07983 */ /* 0x0001680000300800 */
[----:B------:R0:W5:Y:S04]  /*5330*/  LDL.LU R209, [R1+0x1b0] ;  /* 0x0001b00001d17983 */ /* 0x0001680000300800 */
[----:B------:R0:W5:Y:S01]  /*5340*/  LDL.LU R206, [R1+0x1ac] ;  /* 0x0001ac0001ce7983 */ /* 0x0001620000300800 */
[----:B--2---:R-:W-:Y:S06]  /*5350*/  BAR.SYNC.DEFER_BLOCKING 0x0 ;  /* 0x0000000000007b1d */ /* 0x004fec0000010000 */
[----:B------:R2:W5:Y:S04]  /*5360*/  LDL.LU R207, [R1+0x1a8] ;  /* 0x0001a80001cf7983 */ /* 0x0005680000300800 */
[----:B------:R2:W5:Y:S04]  /*5370*/  LDL.LU R204, [R1+0x1a4] ;  /* 0x0001a40001cc7983 */ /* 0x0005680000300800 */
[----:B------:R2:W5:Y:S04]  /*5380*/  LDL.LU R205, [R1+0x1a0] ;  /* 0x0001a00001cd7983 */ /* 0x0005680000300800 */
[----:B------:R2:W5:Y:S01]  /*5390*/  LDL.LU R202, [R1+0x19c] ;  /* 0x00019c0001ca7983 */ /* 0x0005620000300800 */
[----:B------:R-:W-:-:S03]  /*53a0*/  WARPGROUP.ARRIVE ;  /* 0x00000000000079c5 */ /* 0x000fc60000000000 */
[----:B------:R2:W5:Y:S04]  /*53b0*/  LDL.LU R203, [R1+0x198] ;  /* 0x0001980001cb7983 */ /* 0x0005680000300800 */
[----:B------:R2:W5:Y:S01]  /*53c0*/  LDL.LU R200, [R1+0x194] ;  /* 0x0001940001c87983 */ /* 0x0005620000300800 */
[----:B------:R-:W-:Y:S03]  /*53d0*/  HGMMA.64x64x16.F32.BF16 R120, gdesc[UR4].tnspA, R120 ;  /* 0x20e00000047879f0 */ /* 0x000fe60008701878 */
[----:B------:R2:W5:Y:S04]  /*53e0*/  LDL.LU R201, [R1+0x190] ;  /* 0x0001900001c97983 */ /* 0x0005680000300800 */
[----:B------:R2:W5:Y:S04]  /*53f0*/  LDL.LU R198, [R1+0x18c] ;  /* 0x00018c0001c67983 */ /* 0x0005680000300800 */
[----:B------:R2:W5:Y:S04]  /*5400*/  LDL.LU R199, [R1+0x188] ;  /* 0x0001880001c77983 */ /* 0x0005680000300800 */
[----:B------:R2:W5:Y:S04]  /*5410*/  LDL.LU R196, [R1+0x184] ;  /* 0x0001840001c47983 */ /* 0x0005680000300800 */
[----:B------:R2:W5:Y:S04]  /*5420*/  LDL.LU R197, [R1+0x180] ;  /* 0x0001800001c57983 */ /* 0x0005680000300800 */
[----:B------:R2:W5:Y:S04]  /*5430*/  LDL.LU R194, [R1+0x17c] ;  /* 0x00017c0001c27983 */ /* 0x0005680000300800 */
[----:B------:R2:W5:Y:S04]  /*5440*/  LDL.LU R195, [R1+0x178] ;  /* 0x0001780001c37983 */ /* 0x0005680000300800 */
[----:B------:R2:W5:Y:S01]  /*5450*/  LDL.LU R192, [R1+0x174] ;  /* 0x0001740001c07983 */ /* 0x0005620000300800 */
[----:B0-----:R-:W-:-:S03]  /*5460*/  IMAD.SHL.U32 R250, R250, 0x20, RZ ;  /* 0x00000020fafa7824 */ /* 0x001fc600078e00ff */
[----:B------:R2:W5:Y:S04]  /*5470*/  LDL.LU R193, [R1+0x170] ;  /* 0x0001700001c17983 */ /* 0x0005680000300800 */
[----:B------:R2:W5:Y:S04]  /*5480*/  LDL.LU R190, [R1+0x16c] ;  /* 0x00016c0001be7983 */ /* 0x0005680000300800 */
[----:B------:R2:W5:Y:S04]  /*5490*/  LDL.LU R191, [R1+0x168] ;  /* 0x0001680001bf7983 */ /* 0x0005680000300800 */
[----:B------:R2:W5:Y:S01]  /*54a0*/  LDL.LU R188, [R1+0x164] ;  /* 0x0001640001bc7983 */ /* 0x0005620000300800 */
[----:B------:R-:W-:-:S03]  /*54b0*/  IMAD.WIDE R246, R250, 0x2, R246 ;  /* 0x00000002faf67825 */ /* 0x000fc600078e02f6 */
[----:B------:R2:W5:Y:S04]  /*54c0*/  LDL.LU R189, [R1+0x160] ;  /* 0x0001600001bd7983 */ /* 0x0005680000300800 */
[----:B---3--:R2:W5:Y:S01]  /*54d0*/  LDL.LU R16, [R1+0x15c] ;  /* 0x00015c0001107983 */ /* 0x0085620000300800 */
[----:B------:R-:W-:-:S03]  /*54e0*/  IMAD.WIDE R6, R250, 0x2, R6 ;  /* 0x00000002fa067825 */ /* 0x000fc600078e0206 */
[----:B----4-:R2:W5:Y:S04]  /*54f0*/  LDL.LU R17, [R1+0x158] ;  /* 0x0001580001117983 */ /* 0x0105680000300800 */
[----:B-1----:R2:W5:Y:S01]  /*5500*/  LDL.LU R20, [R1+0x154] ;  /* 0x0001540001147983 */ /* 0x0025620000300800 */
[----:B------:R-:W-:-:S03]  /*5510*/  IMAD.WIDE R14, R250, 0x2, R14 ;  /* 0x00000002fa0e7825 */ /* 0x000fc600078e020e */
[----:B------:R2:W5:Y:S04]  /*5520*/  LDL.LU R21, [R1+0x150] ;  /* 0x0001500001157983 */ /* 0x0005680000300800 */
[----:B------:R2:W5:Y:S01]  /*5530*/  LDL.LU R3, [R1+0x14c] ;  /* 0x00014c0001037983 */ /* 0x0005620000300800 */
[----:B------:R-:W-:-:S03]  /*5540*/  IMAD.WIDE R8, R250, 0x2, R8 ;  /* 0x00000002fa087825 */ /* 0x000fc600078e0208 */
[----:B------:R2:W5:Y:S01]  /*5550*/  LDL.LU R2, [R1+0x148] ;  /* 0x0001480001027983 */ /* 0x0005620000300800 */
[----:B------:R-:W-:Y:S03]  /*5560*/  HGMMA.64x64x16.F32.BF16 R120, gdesc[UR8].tnspA, R120 ;  /* 0x20e00000087879f0 */ /* 0x000fe60008701878 */
[----:B------:R2:W5:Y:S01]  /*5570*/  LDL.LU R0, [R1+0x144] ;  /* 0x0001440001007983 */ /* 0x0005620000300800 */
[C---:B------:R-:W-:Y:S01]  /*5580*/  IMAD.WIDE R18, R250.reuse, 0x2, R18 ;  /* 0x00000002fa127825 */ /* 0x040fe200078e0212 */
[----:B------:R-:W-:Y:S02]  /*5590*/  HGMMA.64x64x16.F32.BF16 R88, gdesc[UR16].tnspA, R88 ;  /* 0x20e00000105879f0 */ /* 0x000fe40008701858 */
[----:B------:R-:W-:Y:S04]  /*55a0*/  STL [R1+0x140], R246 ;  /* 0x000140f601007387 */ /* 0x000fe80000100800 */
[----:B------:R-:W-:Y:S04]  /*55b0*/  STL [R1+0x13c], R247 ;  /* 0x00013cf701007387 */ /* 0x000fe80000100800 */
[----:B------:R0:W-:Y:S04]  /*55c0*/  STL [R1+0x138], R6 ;  /* 0x0001380601007387 */ /* 0x0001e80000100800 */
[----:B------:R-:W-:Y:S04]  /*55d0*/  STL [R1+0x134], R7 ;  /* 0x0001340701007387 */ /* 0x000fe80000100800 */
[----:B------:R-:W-:Y:S04]  /*55e0*/  STL [R1+0x130], R14 ;  /* 0x0001300e01007387 */ /* 0x000fe80000100800 */
[----:B------:R-:W-:Y:S04]  /*55f0*/  STL [R1+0x12c], R15 ;  /* 0x00012c0f01007387 */ /* 0x000fe80000100800 */
[----:B------:R-:W-:Y:S04]  /*5600*/  STL [R1+0x128], R8 ;  /* 0x0001280801007387 */ /* 0x000fe80000100800 */
[----:B------:R-:W-:Y:S04]  /*5610*/  STL [R1+0x124], R9 ;  /* 0x0001240901007387 */ /* 0x000fe80000100800 */
[----:B------:R-:W-:Y:S04]  /*5620*/  STL [R1+0x120], R18 ;  /* 0x0001201201007387 */ /* 0x000fe80000100800 */
[----:B------:R-:W-:Y:S04]  /*5630*/  STL [R1+0x11c], R19 ;  /* 0x00011c1301007387 */ /* 0x000fe80000100800 */
[----:B0-----:R-:W3:Y:S01]  /*5640*/  LDL.LU R6, [R1+0x110] ;  /* 0x0001100001067983 */ /* 0x001ee20000300800 */
[----:B------:R-:W-:Y:S04]  /*5650*/  HGMMA.64x64x16.F32.BF16 R88, gdesc[UR20].tnspA, R88 ;  /* 0x20e00000145879f0 */ /* 0x000fe80008701858 */
[----:B------:R-:W-:Y:S01]  /*5660*/  HGMMA.64x64x16.F32.BF16 R56, gdesc[UR24].tnspA, R56 ;  /* 0x20e00000183879f0 */ /* 0x000fe20008701838 */
[----:B------:R-:W-:Y:S01]  /*5670*/  UMOV UR30, UR10 ;  /* 0x0000000a001e7c82 */ /* 0x000fe20008000000 */
[----:B------:R-:W-:Y:S01]  /*5680*/  UMOV UR31, UR11 ;  /* 0x0000000b001f7c82 */ /* 0x000fe20008000000 */
[----:B------:R-:W-:Y:S01]  /*5690*/  UMOV UR34, UR6 ;  /* 0x0000000600227c82 */ /* 0x000fe20008000000 */
[----:B------:R-:W-:Y:S01]  /*56a0*/  UMOV UR35, UR7 ;  /* 0x0000000700237c82 */ /* 0x000fe20008000000 */
[----:B------:R-:W-:Y:S04]  /*56b0*/  HGMMA.64x64x16.F32.BF16 R56, gdesc[UR28].tnspA, R56 ;  /* 0x20e000001c3879f0 */ /* 0x000fe80008701838 */
[----:B------:R-:W-:Y:S01]  /*56c0*/  HGMMA.64x64x16.F32.BF16 R24, gdesc[UR32].tnspA, R24 ;  /* 0x20e00000201879f0 */ /* 0x000fe20008701818 */
[----:B------:R-:W-:Y:S01]  /*56d0*/  UMOV UR38, UR10 ;  /* 0x0000000a00267c82 */ /* 0x000fe20008000000 */
[----:B------:R-:W-:Y:S01]  /*56e0*/  UMOV UR39, UR11 ;  /* 0x0000000b00277c82 */ /* 0x000fe20008000000 */
[----:B------:R-:W-:-:S04]  /*56f0*/  IMAD.WIDE R152, R250, 0x2, R152 ;  /* 0x00000002fa987825 */ /* 0x000fc800078e0298 */
[C---:B------:R-:W-:Y:S01]  /*5700*/  IMAD.WIDE R156, R250.reuse, 0x2, R156 ;  /* 0x00000002fa9c7825 */ /* 0x040fe200078e029c */
[----:B------:R-:W-:Y:S03]  /*5710*/  STL [R1+0x118], R152 ;  /* 0x0001189801007387 */ /* 0x000fe60000100800 */
[C---:B------:R-:W-:Y:S01]  /*5720*/  IMAD.WIDE R12, R250.reuse, 0x2, R12 ;  /* 0x00000002fa0c7825 */ /* 0x040fe200078e020c */
[----:B------:R-:W-:Y:S03]  /*5730*/  STL [R1+0x114], R153 ;  /* 0x0001149901007387 */ /* 0x000fe60000100800 */
[C---:B------:R-:W-:Y:S01]  /*5740*/  IMAD.WIDE R160, R250.reuse, 0x2, R160 ;  /* 0x00000002faa07825 */ /* 0x040fe200078e02a0 */
[----:B------:R-:W-:Y:S03]  /*5750*/  STL [R1+0x80], R156 ;  /* 0x0000809c01007387 */ /* 0x000fe60000100800 */
[C---:B------:R-:W-:Y:S01]  /*5760*/  IMAD.WIDE R168, R250.reuse, 0x2, R168 ;  /* 0x00000002faa87825 */ /* 0x040fe200078e02a8 */
[----:B------:R-:W-:Y:S04]  /*5770*/  STL [R1+0x7c], R157 ;  /* 0x00007c9d01007387 */ /* 0x000fe80000100800 */
[----:B------:R-:W-:Y:S04]  /*5780*/  STL [R1+0x78], R12 ;  /* 0x0000780c01007387 */ /* 0x000fe80000100800 */
[----:B------:R-:W-:Y:S01]  /*5790*/  STL [R1+0x74], R13 ;  /* 0x0000740d01007387 */ /* 0x000fe20000100800 */
[----:B------:R-:W-:Y:S03]  /*57a0*/  HGMMA.64x64x16.F32.BF16 R24, gdesc[UR36].tnspA, R24, gsb0 ;  /* 0x20e00000241879f0 */ /* 0x000fe60008001818 */
[----:B------:R-:W-:Y:S04]  /*57b0*/  STL [R1+0x70], R160 ;  /* 0x000070a001007387 */ /* 0x000fe80000100800 */
[----:B------:R-:W-:Y:S04]  /*57c0*/  STL [R1+0x6c], R161 ;  /* 0x00006ca101007387 */ /* 0x000fe80000100800 */
[----:B------:R0:W-:Y:S04]  /*57d0*/  STL [R1+0x68], R168 ;  /* 0x000068a801007387 */ /* 0x0001e80000100800 */
[----:B------:R1:W-:Y:S01]  /*57e0*/  STL [R1+0x64], R169 ;  /* 0x000064a901007387 */ /* 0x0003e20000100800 */
[----:B------:R-:W-:-:S04]  /*57f0*/  IMAD.WIDE R154, R250, 0x2, R154 ;  /* 0x00000002fa9a7825 */ /* 0x000fc800078e029a */
[----:B------:R-:W-:-:S04]  /*5800*/  IMAD.WIDE R172, R250, 0x2, R172 ;  /* 0x00000002faac7825 */ /* 0x000fc800078e02ac */
[----:B------:R-:W-:-:S04]  /*5810*/  IMAD.WIDE R176, R250, 0x2, R176 ;  /* 0x00000002fab07825 */ /* 0x000fc800078e02b0 */
[----:B------:R-:W-:-:S04]  /*5820*/  IMAD.WIDE R180, R250, 0x2, R180 ;  /* 0x00000002fab47825 */ /* 0x000fc800078e02b4 */
[----:B------:R-:W-:-:S04]  /*5830*/  IMAD.WIDE R164, R250, 0x2, R164 ;  /* 0x00000002faa47825 */ /* 0x000fc800078e02a4 */
[----:B------:R-:W-:-:S04]  /*5840*/  IMAD.WIDE R170, R250, 0x2, R170 ;  /* 0x00000002faaa7825 */ /* 0x000fc800078e02aa */
[----:B0-----:R-:W-:Y:S02]  /*5850*/  IMAD.MOV.U32 R168, RZ, RZ, R154 ;  /* 0x000000ffffa87224 */ /* 0x001fe400078e009a */
[----:B------:R-:W-:Y:S02]  /*5860*/  IMAD.MOV.U32 R161, RZ, RZ, R155 ;  /* 0x000000ffffa17224 */ /* 0x000fe400078e009b */
[----:B-1----:R-:W-:Y:S02]  /*5870*/  IMAD.MOV.U32 R169, RZ, RZ, R172 ;  /* 0x000000ffffa97224 */ /* 0x002fe400078e00ac */
[----:B------:R-:W-:Y:S02]  /*5880*/  IMAD.MOV.U32 R160, RZ, RZ, R176 ;  /* 0x000000ffffa07224 */ /* 0x000fe400078e00b0 */
[----:B------:R-:W-:Y:S02]  /*5890*/  IMAD.MOV.U32 R157, RZ, RZ, R180 ;  /* 0x000000ffff9d7224 */ /* 0x000fe400078e00b4 */
[----:B------:R-:W-:-:S02]  /*58a0*/  IMAD.MOV.U32 R155, RZ, RZ, R164 ;  /* 0x000000ffff9b7224 */ /* 0x000fc400078e00a4 */
[----:B------:R-:W-:Y:S02]  /*58b0*/  IMAD.MOV.U32 R154, RZ, RZ, R170 ;  /* 0x000000ffff9a7224 */ /* 0x000fe400078e00aa */
[----:B------:R-:W-:Y:S02]  /*58c0*/  IMAD.MOV.U32 R172, RZ, RZ, R173 ;  /* 0x000000ffffac7224 */ /* 0x000fe400078e00ad */
[----:B------:R-:W-:Y:S02]  /*58d0*/  IMAD.MOV.U32 R176, RZ, RZ, R177 ;  /* 0x000000ffffb07224 */ /* 0x000fe400078e00b1 */
[----:B------:R-:W-:Y:S02]  /*58e0*/  IMAD.MOV.U32 R180, RZ, RZ, R181 ;  /* 0x000000ffffb47224 */ /* 0x000fe400078e00b5 */
[----:B------:R-:W-:Y:S02]  /*58f0*/  IMAD.MOV.U32 R164, RZ, RZ, R165 ;  /* 0x000000ffffa47224 */ /* 0x000fe400078e00a5 */
[----:B------:R-:W-:-:S02]  /*5900*/  IMAD.MOV.U32 R170, RZ, RZ, R171 ;  /* 0x000000ffffaa7224 */ /* 0x000fc400078e00ab */
[----:B------:R-:W-:Y:S02]  /*5910*/  VIADD R4, R4, 0xffffffe0 ;  /* 0xffffffe004047836 */ /* 0x000fe40000000000 */
[----:B---3--:R-:W-:-:S05]  /*5920*/  VIADD R6, R6, 0xffffffff ;  /* 0xffffffff06067836 */ /* 0x008fca0000000000 */
[----:B------:R0:W-:Y:S01]  /*5930*/  STL [R1+0x110], R6 ;  /* 0x0001100601007387 */ /* 0x0001e20000100800 */
[----:B------:R-:W-:Y:S02]  /*5940*/  ISETP.NE.U32.AND P0, PT, R6, RZ, PT ;  /* 0x000000ff0600720c */ /* 0x000fe40003f05070 */
[----:B0-----:R-:W0:Y:S01]  /*5950*/  LDC R6, c[0x0][0x238] ;  /* 0x00008e00ff067b82 */ /* 0x001e220000000800 */
[----:B------:R-:W-:Y:S02]  /*5960*/  WARPGROUP.DEPBAR.LE gsb0, 0x0 ;  /* 0x00008000000079c5 */ /* 0x000fe40000010000 */
[----:B0-----:R-:W-:-:S04]  /*5970*/  IMAD.SHL.U32 R6, R6, 0x20, RZ ;  /* 0x0000002006067824 */ /* 0x001fc800078e00ff */
[----:B------:R-:W-:-:S04]  /*5980*/  IMAD.WIDE R186, R6, 0x2, R186 ;  /* 0x0000000206ba7825 */ /* 0x000fc800078e02ba */
[----:B--2---:R-:W-:Y:S05]  /*5990*/  @P0 BRA `(.L_x_1) ;  /* 0xffffffcc00b80947 */ /* 0x004fea000383ffff */
[----:B------:R-:W-:Y:S02]  /*59a0*/  F2FP.BF16.F32.PACK_AB R7, R55, R119 ;  /* 0x000000773707723e */ /* 0x000fe400000010ff */
[----:B------:R-:W-:Y:S02]  /*59b0*/  F2FP.BF16.F32.PACK_AB R119, R54, R118 ;  /* 0x000000763677723e */ /* 0x000fe400000010ff */
[----:B------:R-:W-:Y:S02]  /*59c0*/  F2FP.BF16.F32.PACK_AB R118, R52, R116 ;  /* 0x000000743476723e */ /* 0x000fe400000010ff */
[----:B------:R-:W-:Y:S02]  /*59d0*/  F2FP.BF16.F32.PACK_AB R116, R84, R148 ;  /* 0x000000945474723e */ /* 0x000fe400000010ff */
[----:B------:R-:W-:Y:S02]  /*59e0*/  F2FP.BF16.F32.PACK_AB R84, R81, R145 ;  /* 0x000000915154723e */ /* 0x000fe400000010ff */
[----:B------:R-:W-:-:S02]  /*59f0*/  F2FP.BF16.F32.PACK_AB R6, R53, R117 ;  /* 0x000000753506723e */ /* 0x000fc400000010ff */
        /* <DEDUP_REMOVED lines=52> */
[----:B-----5:R-:W-:Y:S02]  /*5d40*/  F2FP.BF16.F32.PACK_AB R21, R59, R123 ;  /* 0x0000007b3b15723e */ /* 0x020fe400000010ff */
[----:B------:R-:W-:-:S02]  /*5d50*/  F2FP.BF16.F32.PACK_AB R20, R57, R121 ;  /* 0x000000793914723e */ /* 0x000fc400000010ff */
[----:B------:R-:W-:Y:S02]  /*5d60*/  F2FP.BF16.F32.PACK_AB R19, R26, R90 ;  /* 0x0000005a1a13723e */ /* 0x000fe400000010ff */
[----:B------:R-:W-:Y:S02]  /*5d70*/  F2FP.BF16.F32.PACK_AB R18, R24, R88 ;  /* 0x000000581812723e */ /* 0x000fe400000010ff */
[----:B------:R-:W-:Y:S02]  /*5d80*/  F2FP.BF16.F32.PACK_AB R17, R58, R122 ;  /* 0x0000007a3a11723e */ /* 0x000fe400000010ff */
[----:B------:R-:W-:-:S07]  /*5d90*/  F2FP.BF16.F32.PACK_AB R16, R56, R120 ;  /* 0x000000783810723e */ /* 0x000fce00000010ff */
.L_x_0:
[----:B------:R-:W0:Y:S01]  /*5da0*/  S2R R10, SR_TID.X ;  /* 0x00000000000a7919 */ /* 0x000e220000002100 */
[C---:B------:R-:W-:Y:S01]  /*5db0*/  VIADD R13, R2.reuse, 0x1 ;  /* 0x00000001020d7836 */ /* 0x040fe20000000000 */
[----:B------:R-:W-:Y:S01]  /*5dc0*/  ULDC.64 UR4, c[0x0][0x228] ;  /* 0x00008a0000047ab9 */ /* 0x000fe20000000a00 */
[----:B------:R-:W-:Y:S01]  /*5dd0*/  VIADD R12, R2, 0x2 ;  /* 0x00000002020c7836 */ /* 0x000fe20000000000 */
[----:B------:R-:W1:Y:S01]  /*5de0*/  LDC R57, c[0x0][0x244] ;  /* 0x00009100ff397b82 */ /* 0x000e620000000800 */
[----:B------:R-:W-:Y:S01]  /*5df0*/  ULDC.64 UR8, c[0x0][0x220] ;  /* 0x0000880000087ab9 */ /* 0x000fe20000000a00 */
[----:B------:R-:W-:Y:S01]  /*5e00*/  ISETP.GE.AND P3, PT, R13, UR5, PT ;  /* 0x000000050d007c0c */ /* 0x000fe2000bf66270 */
[----:B------:R-:W-:-:S05]  /*5e10*/  ULDC UR6, c[0x0][0x248] ;  /* 0x0000920000067ab9 */ /* 0x000fca0000000800 */
[----:B------:R-:W-:Y:S01]  /*5e20*/  BAR.SYNC.DEFER_BLOCKING 0x0 ;  /* 0x0000000000007b1d */ /* 0x000fe20000010000 */
[----:B------:R-:W-:Y:S02]  /*5e30*/  ISETP.GE.AND P1, PT, R12, UR5, PT ;  /* 0x000000050c007c0c */ /* 0x000fe4000bf26270 */
[----:B------:R-:W-:-:S03]  /*5e40*/  ISETP.GE.AND P4, PT, R0, UR4, PT ;  /* 0x0000000400007c0c */ /* 0x000fc6000bf86270 */
[----:B------:R-:W-:Y:S01]  /*5e50*/  ULDC UR7, c[0x0][0x228] ;  /* 0x00008a0000077ab9 */ /* 0x000fe20000000800 */
[----:B------:R-:W-:Y:S01]  /*5e60*/  ISETP.LT.AND P4, PT, R2, UR5, !P4 ;  /* 0x0000000502007c0c */ /* 0x000fe2000e781270 */
[----:B-1----:R-:W-:Y:S02]  /*5e70*/  IMAD R53, R0, R57, RZ ;  /* 0x0000003900357224 */ /* 0x002fe400078e02ff */
[C---:B0-----:R-:W-:Y:S01]  /*5e80*/  IMAD.SHL.U32 R9, R10.reuse, 0x40, RZ ;  /* 0x000000400a097824 */ /* 0x041fe200078e00ff */
[C---:B------:R-:W-:Y:S01]  /*5e90*/  LOP3.LUT R52, R10.reuse, 0x7f, RZ, 0xc0, !PT ;  /* 0x0000007f0a347812 */ /* 0x040fe200078ec0ff */
[C---:B------:R-:W-:Y:S01]  /*5ea0*/  IMAD.SHL.U32 R8, R10.reuse, 0x10, RZ ;  /* 0x000000100a087824 */ /* 0x040fe200078e00ff */
[----:B------:R-:W-:Y:S01]  /*5eb0*/  LEA R54, P0, R53, UR8, 0x1 ;  /* 0x0000000835367c11 */ /* 0x000fe2000f8008ff */
[----:B------:R-:W-:Y:S01]  /*5ec0*/  IMAD R57, R57, 0x80, R53 ;  /* 0x0000008039397824 */ /* 0x000fe200078e0235 */
[----:B------:R-:W-:Y:S01]  /*5ed0*/  LOP3.LUT R11, R9, 0x400, RZ, 0xc0, !PT ;  /* 0x00000400090b7812 */ /* 0x000fe200078ec0ff */
[----:B------:R-:W-:Y:S01]  /*5ee0*/  IMAD.SHL.U32 R9, R10, 0x8, RZ ;  /* 0x000000080a097824 */ /* 0x000fe200078e00ff */
[----:B------:R-:W-:Y:S01]  /*5ef0*/  LOP3.LUT R8, R8, 0xf0, RZ, 0xc0, !PT ;  /* 0x000000f008087812 */ /* 0x000fe200078ec0ff */
[----:B------:R-:W-:Y:S01]  /*5f00*/  VIADD R10, R2, 0x4 ;  /* 0x00000004020a7836 */ /* 0x000fe20000000000 */
[----:B------:R-:W-:-:S02]  /*5f10*/  LEA R52, R52, UR12, 0x4 ;  /* 0x0000000c34347c11 */ /* 0x000fc4000f8e20ff */
[----:B------:R-:W-:Y:S01]  /*5f20*/  IADD3 R8, R11, UR12, R8 ;  /* 0x0000000c0b087c10 */ /* 0x000fe2000fffe008 */
[----:B------:R-:W-:Y:S01]  /*5f30*/  VIADD R11, R2, 0x3 ;  /* 0x00000003020b7836 */ /* 0x000fe20000000000 */
[----:B------:R-:W-:Y:S02]  /*5f40*/  LOP3.LUT R9, R9, 0x300, RZ, 0xc0, !PT ;  /* 0x0000030009097812 */ /* 0x000fe400078ec0ff */
[----:B------:R-:W-:Y:S02]  /*5f50*/  ISETP.GE.AND P2, PT, R10, UR5, PT ;  /* 0x000000050a007c0c */ /* 0x000fe4000bf46270 */
[----:B------:R-:W-:Y:S01]  /*5f60*/  ISETP.GE.AND P5, PT, R11, UR5, PT ;  /* 0x000000050b007c0c */ /* 0x000fe2000bfa6270 */
[----:B------:R-:W-:Y:S01]  /*5f70*/  IMAD.IADD R88, R9, 0x1, R8 ;  /* 0x0000000109587824 */ /* 0x000fe200078e0208 */
[----:B------:R-:W-:Y:S01]  /*5f80*/  LEA R56, P6, R57, UR8, 0x1 ;  /* 0x0000000839387c11 */ /* 0x000fe2000f8c08ff */
[----:B------:R-:W-:Y:S01]  /*5f90*/  ULDC UR8, c[0x0][0x228] ;  /* 0x00008a0000087ab9 */ /* 0x000fe20000000800 */
[----:B------:R-:W-:Y:S01]  /*5fa0*/  LEA.HI.X.SX32 R55, R53, UR9, 0x1, P0 ;  /* 0x0000000935377c11 */ /* 0x000fe200080f0eff */
[C---:B------:R-:W-:Y:S01]  /*5fb0*/  IMAD R53, R2.reuse, UR6, RZ ;  /* 0x0000000602357c24 */ /* 0x040fe2000f8e02ff */
[----:B------:R-:W-:Y:S01]  /*5fc0*/  STSM.16.M88.4 [R88], R16 ;  /* 0x0000001058007844 */ /* 0x000fe20000000200 */
[----:B------:R-:W-:Y:S01]  /*5fd0*/  BAR.SYNC.DEFER_BLOCKING 0x0 ;  /* 0x0000000000007b1d */ /* 0x000fe20000010000 */
[----:B------:R-:W-:Y:S01]  /*5fe0*/  ISETP.GE.AND P0, PT, R2, UR5, PT ;  /* 0x0000000502007c0c */ /* 0x000fe2000bf06270 */
[----:B------:R-:W-:Y:S01]  /*5ff0*/  IMAD.WIDE R58, R53, 0x2, R54 ;  /* 0x00000002353a7825 */ /* 0x000fe200078e0236 */
[----:B------:R-:W-:-:S02]  /*6000*/  LEA.HI.X.SX32 R57, R57, UR9, 0x1, P6 ;  /* 0x0000000939397c11 */ /* 0x000fc4000b0f0eff */
[C---:B------:R-:W-:Y:S01]  /*6010*/  ISETP.LT.AND P6, PT, R3.reuse, UR4, !P0 ;  /* 0x0000000403007c0c */ /* 0x040fe2000c7c1270 */
[----:B------:R-:W-:Y:S01]  /*6020*/  ULDC UR9, c[0x0][0x228] ;  /* 0x00008a0000097ab9 */ /* 0x000fe20000000800 */
[----:B------:R-:W-:Y:S02]  /*6030*/  ISETP.LT.AND P0, PT, R0, UR4, !P3 ;  /* 0x0000000400007c0c */ /* 0x000fe4000df01270 */
[----:B------:R-:W-:Y:S01]  /*6040*/  ISETP.LT.AND P3, PT, R3, UR4, !P3 ;  /* 0x0000000403007c0c */ /* 0x000fe2000df61270 */
[----:B------:R-:W0:Y:S01]  /*6050*/  LDS.128 R72, [R52] ;  /* 0x0000000034487984 */ /* 0x000e220000000c00 */
[----:B------:R-:W-:Y:S06]  /*6060*/  BAR.SYNC.DEFER_BLOCKING 0x0 ;  /* 0x0000000000007b1d */ /* 0x000fec0000010000 */
[----:B------:R-:W-:Y:S02]  /*6070*/  STSM.16.M88.4 [R88], R20 ;  /* 0x0000001458007844 */ /* 0x000fe40000000200 */
[----:B------:R-:W-:Y:S06]  /*6080*/  BAR.SYNC.DEFER_BLOCKING 0x0 ;  /* 0x0000000000007b1d */ /* 0x000fec0000010000 */
[----:B------:R-:W1:Y:S02]  /*6090*/  LDS.128 R68, [R52] ;  /* 0x0000000034447984 */ /* 0x000e640000000c00 */
[----:B------:R-:W-:Y:S06]  /*60a0*/  BAR.SYNC.DEFER_BLOCKING 0x0 ;  /* 0x0000000000007b1d */ /* 0x000fec0000010000 */
[----:B------:R-:W-:Y:S02]  /*60b0*/  STSM.16.M88.4 [R88], R28 ;  /* 0x0000001c58007844 */ /* 0x000fe40000000200 */
[----:B------:R-:W-:Y:S06]  /*60c0*/  BAR.SYNC.DEFER_BLOCKING 0x0 ;  /* 0x0000000000007b1d */ /* 0x000fec0000010000 */
[----:B------:R-:W2:Y:S02]  /*60d0*/  LDS.128 R64, [R52] ;  /* 0x0000000034407984 */ /* 0x000ea40000000c00 */
[----:B------:R-:W-:Y:S06]  /*60e0*/  BAR.SYNC.DEFER_BLOCKING 0x0 ;  /* 0x0000000000007b1d */ /* 0x000fec0000010000 */
[----:B------:R-:W-:Y:S02]  /*60f0*/  STSM.16.M88.4 [R88], R32 ;  /* 0x0000002058007844 */ /* 0x000fe40000000200 */
[----:B------:R-:W-:Y:S06]  /*6100*/  BAR.SYNC.DEFER_BLOCKING 0x0 ;  /* 0x0000000000007b1d */ /* 0x000fec0000010000 */
[----:B------:R-:W3:Y:S02]  /*6110*/  LDS.128 R60, [R52] ;  /* 0x00000000343c7984 */ /* 0x000ee40000000c00 */
[----:B------:R-:W-:Y:S06]  /*6120*/  BAR.SYNC.DEFER_BLOCKING 0x0 ;  /* 0x0000000000007b1d */ /* 0x000fec0000010000 */
[----:B------:R-:W-:Y:S02]  /*6130*/  STSM.16.M88.4 [R88], R36 ;  /* 0x0000002458007844 */ /* 0x000fe40000000200 */
[----:B------:R-:W-:Y:S06]  /*6140*/  BAR.SYNC.DEFER_BLOCKING 0x0 ;  /* 0x0000000000007b1d */ /* 0x000fec0000010000 */
[----:B------:R-:W4:Y:S02]  /*6150*/  LDS.128 R16, [R52] ;  /* 0x0000000034107984 */ /* 0x000f240000000c00 */
[----:B------:R-:W-:Y:S06]  /*6160*/  BAR.SYNC.DEFER_BLOCKING 0x0 ;  /* 0x0000000000007b1d */ /* 0x000fec0000010000 */
[----:B------:R-:W-:Y:S02]  /*6170*/  STSM.16.M88.4 [R88], R100 ;  /* 0x0000006458007844 */ /* 0x000fe40000000200 */
[----:B------:R-:W-:Y:S06]  /*6180*/  BAR.SYNC.DEFER_BLOCKING 0x0 ;  /* 0x0000000000007b1d */ /* 0x000fec0000010000 */
[----:B------:R-:W5:Y:S02]  /*6190*/  LDS.128 R12, [R52] ;  /* 0x00000000340c7984 */ /* 0x000f640000000c00 */
        /* <DEDUP_REMOVED lines=13> */
[----:B------:R0:W-:Y:S02]  /*6270*/  STSM.16.M88.4 [R88], R76 ;  /* 0x0000004c58007844 */ /* 0x0001e40000000200 */
[----:B------:R-:W-:Y:S01]  /*6280*/  BAR.SYNC.DEFER_BLOCKING 0x0 ;  /* 0x0000000000007b1d */ /* 0x000fe20000010000 */
[----:B0-----:R-:W-:Y:S01]  /*6290*/  IMAD.WIDE R76, R53, 0x2, R56 ;  /* 0x00000002354c7825 */ /* 0x001fe200078e0238 */
[----:B------:R-:W-:-:S04]  /*62a0*/  PRMT R79, R72, 0x7632, R79 ;  /* 0x00007632484f7816 */ /* 0x000fc8000000004f */
[----:B------:R-:W0:Y:S02]  /*62b0*/  LDS.128 R28, [R52] ;  /* 0x00000000341c7984 */ /* 0x000e240000000c00 */
[----:B------:R-:W-:Y:S06]  /*62c0*/  BAR.SYNC.DEFER_BLOCKING 0x0 ;  /* 0x0000000000007b1d */ /* 0x000fec0000010000 */
[----:B------:R-:W-:Y:S02]  /*62d0*/  STSM.16.M88.4 [R88], R44 ;  /* 0x0000002c58007844 */ /* 0x000fe40000000200 */
[----:B------:R-:W-:Y:S06]  /*62e0*/  BAR.SYNC.DEFER_BLOCKING 0x0 ;  /* 0x0000000000007b1d */ /* 0x000fec0000010000 */
[----:B------:R-:W-:Y:S02]  /*62f0*/  LDS.128 R32, [R52] ;  /* 0x0000000034207984 */ /* 0x000fe40000000c00 */
[----:B------:R-:W-:Y:S06]  /*6300*/  BAR.SYNC.DEFER_BLOCKING 0x0 ;  /* 0x0000000000007b1d */ /* 0x000fec0000010000 */
[----:B------:R1:W-:Y:S02]  /*6310*/  STSM.16.M88.4 [R88], R80 ;  /* 0x0000005058007844 */ /* 0x0003e40000000200 */
[----:B------:R-:W-:Y:S01]  /*6320*/  BAR.SYNC.DEFER_BLOCKING 0x0 ;  /* 0x0000000000007b1d */ /* 0x000fe20000010000 */
[----:B-1----:R-:W-:-:S02]  /*6330*/  VIADD R81, R53, UR6 ;  /* 0x0000000635517c36 */ /* 0x002fc40008000000 */
[----:B------:R-:W-:Y:S02]  /*6340*/  VIADD R53, R2, 0x5 ;  /* 0x0000000502357836 */ /* 0x000fe40000000000 */
[C---:B------:R-:W-:Y:S01]  /*6350*/  VIADD R83, R81.reuse, UR6 ;  /* 0x0000000651537c36 */ /* 0x040fe20008000000 */
[----:B------:R-:W1:Y:S02]  /*6360*/  LDS.128 R36, [R52] ;  /* 0x0000000034247984 */ /* 0x000e640000000c00 */
[----:B------:R-:W-:Y:S06]  /*6370*/  BAR.SYNC.DEFER_BLOCKING 0x0 ;  /* 0x0000000000007b1d */ /* 0x000fec0000010000 */
[----:B------:R-:W-:Y:S02]  /*6380*/  STSM.16.M88.4 [R88], R48 ;  /* 0x0000003058007844 */ /* 0x000fe40000000200 */
[----:B------:R-:W-:Y:S06]  /*6390*/  BAR.SYNC.DEFER_BLOCKING 0x0 ;  /* 0x0000000000007b1d */ /* 0x000fec0000010000 */
        /* <DEDUP_REMOVED lines=8> */
[----:B------:R-:W-:Y:S02]  /*6420*/  LDS.128 R48, [R52] ;  /* 0x0000000034307984 */ /* 0x000fe40000000c00 */
[----:B------:R-:W-:Y:S06]  /*6430*/  BAR.SYNC.DEFER_BLOCKING 0x0 ;  /* 0x0000000000007b1d */ /* 0x000fec0000010000 */
[----:B------:R2:W-:Y:S02]  /*6440*/  STSM.16.M88.4 [R88], R4 ;  /* 0x0000000458007844 */ /* 0x0005e40000000200 */
[----:B------:R-:W-:Y:S01]  /*6450*/  BAR.SYNC.DEFER_BLOCKING 0x0 ;  /* 0x0000000000007b1d */ /* 0x000fe20000010000 */
[----:B--2---:R-:W-:-:S04]  /*6460*/  IMAD.WIDE R4, R81, 0x2, R56 ;  /* 0x0000000251047825 */ /* 0x004fc800078e0238 */
[----:B------:R-:W-:Y:S01]  /*6470*/  IMAD.WIDE R6, R83, 0x2, R54 ;  /* 0x0000000253067825 */ /* 0x000fe200078e0236 */
[----:B------:R2:W-:Y:S01]  /*6480*/  @P4 STG.E.U16 desc[UR14][R58.64], R72 ;  /* 0x000000483a004986 */ /* 0x0005e2000c10150e */
[----:B------:R-:W-:Y:S02]  /*6490*/  ISETP.LT.AND P4, PT, R0, UR4, !P1 ;  /* 0x0000000400007c0c */ /* 0x000fe4000cf81270 */
[----:B------:R-:W-:Y:S01]  /*64a0*/  ISETP.LT.AND P1, PT, R3, UR4, !P1 ;  /* 0x0000000403007c0c */ /* 0x000fe2000cf21270 */
[----:B------:R3:W-:Y:S01]  /*64b0*/  @P6 STG.E.U16 desc[UR14][R76.64], R79 ;  /* 0x0000004f4c006986 */ /* 0x0007e2000c10150e */
[----:B------:R-:W-:Y:S01]  /*64c0*/  ISETP.GE.AND P6, PT, R53, UR5, PT ;  /* 0x0000000535007c0c */ /* 0x000fe2000bfc6270 */
[----:B------:R-:W-:Y:S02]  /*64d0*/  VIADD R53, R2, 0x6 ;  /* 0x0000000602357836 */ /* 0x000fe40000000000 */
[----:B--2---:R-:W-:Y:S01]  /*64e0*/  IMAD.WIDE R58, R83, 0x2, R56 ;  /* 0x00000002533a7825 */ /* 0x004fe200078e0238 */
[----:B------:R-:W-:-:S03]  /*64f0*/  PRMT R72, R73, 0x7632, R72 ;  /* 0x0000763249487816 */ /* 0x000fc60000000048 */
[----:B---3--:R-:W-:Y:S01]  /*6500*/  IMAD.WIDE R78, R81, 0x2, R54 ;  /* 0x00000002514e7825 */ /* 0x008fe200078e0236 */
[----:B------:R-:W-:-:S03]  /*6510*/  PRMT R77, R68, 0x7632, R77 ;  /* 0x00007632444d7816 */ /* 0x000fc6000000004d */
[----:B------:R-:W-:Y:S01]  /*6520*/  VIADD R83, R83, UR6 ;  /* 0x0000000653537c36 */ /* 0x000fe20008000000 */
[----:B------:R2:W-:Y:S01]  /*6530*/  @P0 STG.E.U16 desc[UR14][R78.64], R68 ;  /* 0x000000444e000986 */ /* 0x0005e2000c10150e */
[----:B------:R-:W-:Y:S01]  /*6540*/  ISETP.GE.AND P0, PT, R53, UR5, PT ;  /* 0x0000000535007c0c */ /* 0x000fe2000bf06270 */
[----:B------:R-:W-:Y:S02]  /*6550*/  VIADD R53, R2, 0x8 ;  /* 0x0000000802357836 */ /* 0x000fe40000000000 */
[----:B------:R3:W-:Y:S01]  /*6560*/  @P3 STG.E.U16 desc[UR14][R4.64], R77 ;  /* 0x0000004d04003986 */ /* 0x0007e2000c10150e */
[C---:B------:R-:W-:Y:S02]  /*6570*/  ISETP.LT.AND P3, PT, R0.reuse, UR4, !P5 ;  /* 0x0000000400007c0c */ /* 0x040fe4000ef61270 */
[----:B------:R-:W-:Y:S01]  /*6580*/  ISETP.LT.AND P5, PT, R3, UR4, !P5 ;  /* 0x0000000403007c0c */ /* 0x000fe2000efa1270 */
[----:B------:R-:W-:Y:S01]  /*6590*/  @P4 STG.E.U16 desc[UR14][R6.64], R73 ;  /* 0x0000004906004986 */ /* 0x000fe2000c10150e */
[----:B------:R-:W-:-:S02]  /*65a0*/  ISETP.LT.AND P4, PT, R0, UR4, !P2 ;  /* 0x0000000400007c0c */ /* 0x000fc4000d781270 */
[----:B------:R-:W-:Y:S01]  /*65b0*/  ISETP.LT.AND P2, PT, R3, UR4, !P2 ;  /* 0x0000000403007c0c */ /* 0x000fe2000d741270 */
[----:B------:R4:W-:Y:S01]  /*65c0*/  @P1 STG.E.U16 desc[UR14][R58.64], R72 ;  /* 0x000000483a001986 */ /* 0x0009e2000c10150e */
[C---:B--2---:R-:W-:Y:S02]  /*65d0*/  VIADD R79, R83.reuse, UR6 ;  /* 0x00000006534f7c36 */ /* 0x044fe40008000000 */
[----:B------:R-:W-:Y:S02]  /*65e0*/  VIADD R68, R2, 0x7 ;  /* 0x0000000702447836 */ /* 0x000fe40000000000 */
[----:B---3--:R-:W-:-:S03]  /*65f0*/  IMAD.WIDE R76, R83, 0x2, R54 ;  /* 0x00000002534c7825 */ /* 0x008fc600078e0236 */
[----:B------:R-:W-:Y:S01]  /*6600*/  ISETP.GE.AND P1, PT, R68, UR5, PT ;  /* 0x0000000544007c0c */ /* 0x000fe2000bf26270 */
[----:B------:R-:W-:Y:S01]  /*6610*/  IMAD.WIDE R4, R83, 0x2, R56 ;  /* 0x0000000253047825 */ /* 0x000fe200078e0238 */
[----:B------:R-:W-:Y:S01]  /*6620*/  @P3 STG.E.U16 desc[UR14][R76.64], R69 ;  /* 0x000000454c003986 */ /* 0x000fe2000c10150e */
[----:B------:R-:W-:Y:S02]  /*6630*/  ISETP.GE.AND P3, PT, R53, UR5, PT ;  /* 0x0000000535007c0c */ /* 0x000fe4000bf66270 */
[----:B----4-:R-:W-:Y:S01]  /*6640*/  PRMT R59, R69, 0x7632, R59 ;  /* 0x00007632453b7816 */ /* 0x010fe2000000003b */
[----:B------:R-:W-:-:S04]  /*6650*/  IMAD.WIDE R6, R79, 0x2, R54 ;  /* 0x000000024f067825 */ /* 0x000fc800078e0236 */
[----:B------:R2:W-:Y:S01]  /*6660*/  @P5 STG.E.U16 desc[UR14][R4.64], R59 ;  /* 0x0000003b04005986 */ /* 0x0005e2000c10150e */
[----:B------:R-:W-:Y:S01]  /*6670*/  ISETP.LT.AND P5, PT, R0, UR4, !P6 ;  /* 0x0000000400007c0c */ /* 0x000fe2000f7a1270 */
[----:B------:R-:W-:Y:S01]  /*6680*/  VIADD R72, R2, 0x9 ;  /* 0x0000000902487836 */ /* 0x000fe20000000000 */
[C---:B------:R-:W-:Y:S01]  /*6690*/  ISETP.LT.AND P6, PT, R3.reuse, UR4, !P6 ;  /* 0x0000000403007c0c */ /* 0x040fe2000f7c1270 */
[----:B------:R3:W-:Y:S01]  /*66a0*/  @P4 STG.E.U16 desc[UR14][R6.64], R74 ;  /* 0x0000004a06004986 */ /* 0x0007e2000c10150e */
[----:B------:R-:W-:Y:S01]  /*66b0*/  ISETP.LT.AND P4, PT, R0, UR4, !P0 ;  /* 0x0000000400007c0c */ /* 0x000fe2000c781270 */
[----:B------:R-:W-:Y:S01]  /*66c0*/  VIADD R53, R2, 0xa ;  /* 0x0000000a02357836 */ /* 0x000fe20000000000 */
[----:B------:R-:W-:Y:S01]  /*66d0*/  ISETP.LT.AND P0, PT, R3, UR4, !P0 ;  /* 0x0000000403007c0c */ /* 0x000fe2000c701270 */
[----:B--2---:R-:W-:Y:S01]  /*66e0*/  IMAD.WIDE R58, R79, 0x2, R56 ;  /* 0x000000024f3a7825 */ /* 0x004fe200078e0238 */
[----:B------:R-:W-:-:S03]  /*66f0*/  PRMT R5, R74, 0x7632, R5 ;  /* 0x000076324a057816 */ /* 0x000fc60000000005 */
[----:B------:R-:W-:Y:S01]  /*6700*/  VIADD R79, R79, UR6 ;  /* 0x000000064f4f7c36 */ /* 0x000fe20008000000 */
[----:B---3--:R-:W-:Y:S01]  /*6710*/  PRMT R7, R70, 0x7632, R7 ;  /* 0x0000763246077816 */ /* 0x008fe20000000007 */
[----:B------:R2:W-:Y:S01]  /*6720*/  @P2 STG.E.U16 desc[UR14][R58.64], R5 ;  /* 0x000000053a002986 */ /* 0x0005e2000c10150e */
[----:B------:R-:W-:Y:S01]  /*6730*/  ISETP.GE.AND P2, PT, R72, UR5, PT ;  /* 0x0000000548007c0c */ /* 0x000fe2000bf46270 */
[----:B------:R-:W-:Y:S01]  /*6740*/  IMAD.WIDE R68, R79, 0x2, R56 ;  /* 0x000000024f447825 */ /* 0x000fe200078e0238 */
[----:B------:R-:W-:-:S03]  /*6750*/  PRMT R72, R75, 0x7632, R72 ;  /* 0x000076324b487816 */ /* 0x000fc60000000048 */
[----:B--2---:R-:W-:-:S04]  /*6760*/  IMAD.WIDE R4, R79, 0x2, R54 ;  /* 0x000000024f047825 */ /* 0x004fc800078e0236 */
[----:B------:R-:W-:Y:S01]  /*6770*/  VIADD R79, R79, UR6 ;  /* 0x000000064f4f7c36 */ /* 0x000fe20008000000 */
[----:B------:R2:W-:Y:S01]  /*6780*/  @P5 STG.E.U16 desc[UR14][R4.64], R70 ;  /* 0x0000004604005986 */ /* 0x0005e2000c10150e */
[----:B------:R-:W-:Y:S01]  /*6790*/  ISETP.GE.AND P5, PT, R53, UR5, PT ;  /* 0x0000000535007c0c */ /* 0x000fe2000bfa6270 */
[----:B------:R-:W-:Y:S02]  /*67a0*/  VIADD R53, R2, 0xb ;  /* 0x0000000b02357836 */ /* 0x000fe40000000000 */
[----:B------:R3:W-:Y:S01]  /*67b0*/  @P6 STG.E.U16 desc[UR14][R68.64], R7 ;  /* 0x0000000744006986 */ /* 0x0007e2000c10150e */
[----:B------:R-:W-:Y:S01]  /*67c0*/  ISETP.LT.AND P6, PT, R0, UR4, !P1 ;  /* 0x0000000400007c0c */ /* 0x000fe2000cfc1270 */
[----:B------:R-:W-:Y:S01]  /*67d0*/  VIADD R73, R79, UR6 ;  /* 0x000000064f497c36 */ /* 0x000fe20008000000 */
[----:B------:R-:W-:-:S03]  /*67e0*/  ISETP.LT.AND P1, PT, R3, UR4, !P1 ;  /* 0x0000000403007c0c */ /* 0x000fc6000cf21270 */
[----:B------:R-:W-:Y:S01]  /*67f0*/  IMAD.WIDE R58, R73, 0x2, R54 ;  /* 0x00000002493a7825 */ /* 0x000fe200078e0236 */
[----:B--2---:R-:W-:-:S03]  /*6800*/  PRMT R70, R64, 0x7632, R70 ;  /* 0x0000763240467816 */ /* 0x004fc60000000046 */
[----:B------:R-:W-:-:S04]  /*6810*/  IMAD.WIDE R4, R79, 0x2, R56 ;  /* 0x000000024f047825 */ /* 0x000fc800078e0238 */
[----:B---3--:R-:W-:-:S04]  /*6820*/  IMAD.WIDE R6, R79, 0x2, R54 ;  /* 0x000000024f067825 */ /* 0x008fc800078e0236 */
[----:B------:R-:W-:Y:S01]  /*6830*/  IMAD.WIDE R68, R73, 0x2, R56 ;  /* 0x0000000249447825 */ /* 0x000fe200078e0238 */
[----:B------:R2:W-:Y:S01]  /*6840*/  @P4 STG.E.U16 desc[UR14][R6.64], R75 ;  /* 0x0000004b06004986 */ /* 0x0005e2000c10150e */
[----:B------:R-:W-:Y:S02]  /*6850*/  ISETP.LT.AND P4, PT, R0, UR4, !P3 ;  /* 0x0000000400007c0c */ /* 0x000fe4000df81270 */
[----:B------:R-:W-:Y:S01]  /*6860*/  ISETP.LT.AND P3, PT, R3, UR4, !P3 ;  /* 0x0000000403007c0c */ /* 0x000fe2000df61270 */
[----:B------:R-:W-:Y:S01]  /*6870*/  VIADD R73, R73, UR6 ;  /* 0x0000000649497c36 */ /* 0x000fe20008000000 */
[----:B------:R3:W-:Y:S01]  /*6880*/  @P0 STG.E.U16 desc[UR14][R4.64], R72 ;  /* 0x0000004804000986 */ /* 0x0007e2000c10150e */
[----:B------:R-:W-:Y:S01]  /*6890*/  ISETP.GE.AND P0, PT, R53, UR5, PT ;  /* 0x0000000535007c0c */ /* 0x000fe2000bf06270 */
[----:B------:R-:W-:Y:S02]  /*68a0*/  VIADD R53, R2, 0xc ;  /* 0x0000000c02357836 */ /* 0x000fe40000000000 */
[----:B------:R4:W-:Y:S01]  /*68b0*/  @P6 STG.E.U16 desc[UR14][R58.64], R71 ;  /* 0x000000473a006986 */ /* 0x0009e2000c10150e */
[----:B------:R-:W-:-:S02]  /*68c0*/  ISETP.LT.AND P6, PT, R0, UR4, !P2 ;  /* 0x0000000400007c0c */ /* 0x000fc4000d7c1270 */
[----:B--2---:R-:W-:Y:S01]  /*68d0*/  PRMT R7, R71, 0x7632, R7 ;  /* 0x0000763247077816 */ /* 0x004fe20000000007 */
[----:B------:R-:W-:Y:S01]  /*68e0*/  VIADD R75, R73, UR6 ;  /* 0x00000006494b7c36 */ /* 0x000fe20008000000 */
[----:B------:R-:W-:-:S03]  /*68f0*/  ISETP.LT.AND P2, PT, R3, UR4, !P2 ;  /* 0x0000000403007c0c */ /* 0x000fc6000d741270 */
[----:B------:R2:W-:Y:S01]  /*6900*/  @P1 STG.E.U16 desc[UR14][R68.64], R7 ;  /* 0x0000000744001986 */ /* 0x0005e2000c10150e */
[----:B---3--:R-:W-:Y:S01]  /*6910*/  IMAD.WIDE R4, R73, 0x2, R56 ;  /* 0x0000000249047825 */ /* 0x008fe200078e0238 */
[----:B------:R-:W-:-:S03]  /*6920*/  ISETP.GE.AND P1, PT, R53, UR5, PT ;  /* 0x0000000535007c0c */ /* 0x000fc6000bf26270 */
[----:B----4-:R-:W-:-:S04]  /*6930*/  IMAD.WIDE R58, R75, 0x2, R54 ;  /* 0x000000024b3a7825 */ /* 0x010fc800078e0236 */
[----:B------:R-:W-:Y:S02]  /*6940*/  VIADD R53, R2, 0xd ;  /* 0x0000000d02357836 */ /* 0x000fe40000000000 */
[----:B--2---:R-:W-:-:S04]  /*6950*/  IMAD.WIDE R6, R73, 0x2, R54 ;  /* 0x0000000249067825 */ /* 0x004fc800078e0236 */
[----:B------:R-:W-:Y:S01]  /*6960*/  IMAD.WIDE R68, R75, 0x2, R56 ;  /* 0x000000024b447825 */ /* 0x000fe200078e0238 */
[----:B------:R2:W-:Y:S01]  /*6970*/  @P4 STG.E.U16 desc[UR14][R6.64], R64 ;  /* 0x0000004006004986 */ /* 0x0005e2000c10150e */
[----:B------:R-:W-:Y:S02]  /*6980*/  ISETP.GE.AND P4, PT, R53, UR5, PT ;  /* 0x0000000535007c0c */ /* 0x000fe4000bf86270 */
[----:B------:R-:W-:Y:S01]  /*6990*/  VIADD R75, R75, UR6 ;  /* 0x000000064b4b7c36 */ /* 0x000fe20008000000 */
[----:B------:R3:W-:Y:S01]  /*69a0*/  @P3 STG.E.U16 desc[UR14][R4.64], R70 ;  /* 0x0000004604003986 */ /* 0x0007e2000c10150e */
[----:B------:R-:W-:Y:S01]  /*69b0*/  ISETP.LT.AND P3, PT, R0, UR4, !P5 ;  /* 0x0000000400007c0c */ /* 0x000fe2000ef61270 */
[----:B------:R-:W-:Y:S01]  /*69c0*/  VIADD R53, R2, 0xf ;  /* 0x0000000f02357836 */ /* 0x000fe20000000000 */
[----:B------:R-:W-:Y:S01]  /*69d0*/  ISETP.LT.AND P5, PT, R3, UR4, !P5 ;  /* 0x0000000403007c0c */ /* 0x000fe2000efa1270 */
[----:B------:R4:W-:Y:S01]  /*69e0*/  @P6 STG.E.U16 desc[UR14][R58.64], R60 ;  /* 0x0000003c3a006986 */ /* 0x0009e2000c10150e */
[----:B------:R-:W-:-:S02]  /*69f0*/  ISETP.LT.AND P6, PT, R0, UR4, !P0 ;  /* 0x0000000400007c0c */ /* 0x000fc4000c7c1270 */
[----:B------:R-:W-:Y:S01]  /*6a00*/  ISETP.LT.AND P0, PT, R3, UR4, !P0 ;  /* 0x0000000403007c0c */ /* 0x000fe2000c701270 */
[----:B--2---:R-:W-:Y:S01]  /*6a10*/  VIADD R64, R2, 0xe ;  /* 0x0000000e02407836 */ /* 0x004fe20000000000 */
[----:B------:R-:W-:Y:S01]  /*6a20*/  PRMT R7, R60, 0x7632, R7 ;  /* 0x000076323c077816 */ /* 0x000fe20000000007 */
[----:B---3--:R-:W-:-:S04]  /*6a30*/  IMAD.WIDE R4, R75, 0x2, R56 ;  /* 0x000000024b047825 */ /* 0x008fc800078e0238 */
[----:B------:R2:W-:Y:S01]  /*6a40*/  @P2 STG.E.U16 desc[UR14][R68.64], R7 ;  /* 0x0000000744002986 */ /* 0x0005e2000c10150e */
[----:B------:R-:W-:Y:S02]  /*6a50*/  ISETP.GE.AND P2, PT, R64, UR5, PT ;  /* 0x0000000540007c0c */ /* 0x000fe4000bf46270 */
[----:B----4-:R-:W-:Y:S02]  /*6a60*/  PRMT R59, R65, 0x7632, R59 ;  /* 0x00007632413b7816 */ /* 0x010fe4000000003b */
[----:B------:R-:W-:Y:S01]  /*6a70*/  PRMT R64, R67, 0x7632, R64 ;  /* 0x0000763243407816 */ /* 0x000fe20000000040 */
[----:B--2---:R-:W-:-:S04]  /*6a80*/  IMAD.WIDE R6, R75, 0x2, R54 ;  /* 0x000000024b067825 */ /* 0x004fc800078e0236 */
[----:B------:R-:W-:Y:S01]  /*6a90*/  VIADD R75, R75, UR6 ;  /* 0x000000064b4b7c36 */ /* 0x000fe20008000000 */
[----:B------:R-:W-:Y:S01]  /*6aa0*/  @P3 STG.E.U16 desc[UR14][R6.64], R65 ;  /* 0x0000004106003986 */ /* 0x000fe2000c10150e */
[----:B------:R-:W-:Y:S01]  /*6ab0*/  ISETP.GE.AND P3, PT, R53, UR5, PT ;  /* 0x0000000535007c0c */ /* 0x000fe2000bf66270 */
[----:B------:R-:W-:Y:S02]  /*6ac0*/  VIADD R53, R2, 0x10 ;  /* 0x0000001002357836 */ /* 0x000fe40000000000 */
[----:B------:R2:W-:Y:S01]  /*6ad0*/  @P5 STG.E.U16 desc[UR14][R4.64], R59 ;  /* 0x0000003b04005986 */ /* 0x0005e2000c10150e */
[----:B------:R-:W-:Y:S01]  /*6ae0*/  ISETP.LT.AND P5, PT, R0, UR4, !P1 ;  /* 0x0000000400007c0c */ /* 0x000fe2000cfa1270 */
[----:B------:R-:W-:Y:S01]  /*6af0*/  IMAD.WIDE R68, R75, 0x2, R56 ;  /* 0x000000024b447825 */ /* 0x000fe200078e0238 */
[----:B------:R-:W-:-:S03]  /*6b00*/  ISETP.LT.AND P1, PT, R3, UR4, !P1 ;  /* 0x0000000403007c0c */ /* 0x000fc6000cf21270 */
[----:B--2---:R-:W-:Y:S01]  /*6b10*/  IMAD.WIDE R58, R75, 0x2, R54 ;  /* 0x000000024b3a7825 */ /* 0x004fe200078e0236 */
[----:B------:R-:W-:-:S03]  /*6b20*/  PRMT R5, R61, 0x7632, R5 ;  /* 0x000076323d057816 */ /* 0x000fc60000000005 */
[----:B------:R-:W-:Y:S01]  /*6b30*/  VIADD R75, R75, UR6 ;  /* 0x000000064b4b7c36 */ /* 0x000fe20008000000 */
[----:B------:R2:W-:Y:S01]  /*6b40*/  @P6 STG.E.U16 desc[UR14][R58.64], R61 ;  /* 0x0000003d3a006986 */ /* 0x0005e2000c10150e */
[----:B------:R-:W-:Y:S02]  /*6b50*/  ISETP.LT.AND P6, PT, R0, UR4, !P4 ;  /* 0x0000000400007c0c */ /* 0x000fe4000e7c1270 */
[----:B------:R-:W-:Y:S01]  /*6b60*/  ISETP.LT.AND P4, PT, R3, UR4, !P4 ;  /* 0x0000000403007c0c */ /* 0x000fe2000e781270 */
[----:B------:R3:W-:Y:S01]  /*6b70*/  @P0 STG.E.U16 desc[UR14][R68.64], R5 ;  /* 0x0000000544000986 */ /* 0x0007e2000c10150e */
[----:B------:R-:W-:Y:S01]  /*6b80*/  IMAD.WIDE R6, R75, 0x2, R56 ;  /* 0x000000024b067825 */ /* 0x000fe200078e0238 */
[----:B------:R-:W-:-:S03]  /*6b90*/  ISETP.GE.AND P0, PT, R53, UR5, PT ;  /* 0x0000000535007c0c */ /* 0x000fc6000bf06270 */
[----:B------:R-:W-:Y:S01]  /*6ba0*/  VIADD R53, R2, 0x11 ;  /* 0x0000001102357836 */ /* 0x000fe20000000000 */
[----:B--2---:R-:W-:Y:S01]  /*6bb0*/  PRMT R59, R66, 0x7632, R59 ;  /* 0x00007632423b7816 */ /* 0x004fe2000000003b */
[----:B---3--:R-:W-:-:S04]  /*6bc0*/  IMAD.WIDE R4, R75, 0x2, R54 ;  /* 0x000000024b047825 */ /* 0x008fc800078e0236 */
        /* <DEDUP_REMOVED lines=12> */
[----:B------:R-:W-:Y:S01]  /*6c90*/  ISETP.GE.AND P6, PT, R53, UR5, PT ;  /* 0x0000000535007c0c */ /* 0x000fe2000bfc6270 */
[----:B------:R-:W-:Y:S02]  /*6ca0*/  VIADD R53, R2, 0x13 ;  /* 0x0000001302357836 */ /* 0x000fe40000000000 */
[----:B------:R3:W-:Y:S01]  /*6cb0*/  @P4 STG.E.U16 desc[UR14][R60.64], R5 ;  /* 0x000000053c004986 */ /* 0x0007e2000c10150e */
[----:B------:R-:W-:Y:S01]  /*6cc0*/  ISETP.LT.AND P4, PT, R0, UR4, !P3 ;  /* 0x0000000400007c0c */ /* 0x000fe2000df81270 */
[----:B------:R-:W-:Y:S01]  /*6cd0*/  IMAD.WIDE R6, R75, 0x2, R56 ;  /* 0x000000024b067825 */ /* 0x000fe200078e0238 */
[----:B------:R-:W-:-:S03]  /*6ce0*/  ISETP.LT.AND P3, PT, R3, UR4, !P3 ;  /* 0x0000000403007c0c */ /* 0x000fc6000df61270 */
[----:B------:R-:W-:Y:S02]  /*6cf0*/  VIADD R65, R75, UR6 ;  /* 0x000000064b417c36 */ /* 0x000fe40008000000 */
[----:B--2---:R-:W-:Y:S02]  /*6d00*/  VIADD R62, R2, 0x14 ;  /* 0x00000014023e7836 */ /* 0x004fe40000000000 */
[----:B------:R-:W-:-:S04]  /*6d10*/  IMAD.WIDE R58, R65, 0x2, R54 ;  /* 0x00000002413a7825 */ /* 0x000fc800078e0236 */
[----:B---3--:R-:W-:-:S04]  /*6d20*/  IMAD.WIDE R4, R75, 0x2, R54 ;  /* 0x000000024b047825 */ /* 0x008fc800078e0236 */
        /* <DEDUP_REMOVED lines=9> */
[----:B------:R-:W-:-:S02]  /*6dc0*/  ISETP.GE.AND P4, PT, R62, UR5, PT ;  /* 0x000000053e007c0c */ /* 0x000fc4000bf86270 */
[----:B--2---:R-:W-:Y:S01]  /*6dd0*/  PRMT R5, R63, 0x7632, R5 ;  /* 0x000076323f057816 */ /* 0x004fe20000000005 */
[----:B---3--:R-:W-:-:S04]  /*6de0*/  IMAD.WIDE R6, R65, 0x2, R56 ;  /* 0x0000000241067825 */ /* 0x008fc800078e0238 */
[----:B------:R2:W-:Y:S01]  /*6df0*/  @P3 STG.E.U16 desc[UR14][R60.64], R5 ;  /* 0x000000053c003986 */ /* 0x0005e2000c10150e */
[----:B------:R-:W-:Y:S02]  /*6e00*/  ISETP.LT.AND P3, PT, R0, UR4, !P1 ;  /* 0x0000000400007c0c */ /* 0x000fe4000cf61270 */
[----:B------:R-:W-:Y:S02]  /*6e10*/  ISETP.LT.AND P1, PT, R3, UR4, !P1 ;  /* 0x0000000403007c0c */ /* 0x000fe4000cf21270 */
[----:B----4-:R-:W-:Y:S01]  /*6e20*/  PRMT R59, R16, 0x7632, R59 ;  /* 0x00007632103b7816 */ /* 0x010fe2000000003b */
[----:B--2---:R-:W-:-:S04]  /*6e30*/  IMAD.WIDE R4, R65, 0x2, R54 ;  /* 0x0000000241047825 */ /* 0x004fc800078e0236 */
[----:B------:R-:W-:Y:S01]  /*6e40*/  VIADD R65, R65, UR6 ;  /* 0x0000000641417c36 */ /* 0x000fe20008000000 */
[----:B------:R5:W-:Y:S01]  /*6e50*/  @P2 STG.E.U16 desc[UR14][R4.64], R16 ;  /* 0x0000001004002986 */ /* 0x000be2000c10150e */
[----:B------:R-:W-:Y:S01]  /*6e60*/  ISETP.GE.AND P2, PT, R53, UR5, PT ;  /* 0x0000000535007c0c */ /* 0x000fe2000bf46270 */
[----:B------:R-:W-:Y:S02]  /*6e70*/  VIADD R53, R2, 0x16 ;  /* 0x0000001602357836 */ /* 0x000fe40000000000 */
[----:B------:R2:W-:Y:S01]  /*6e80*/  @P0 STG.E.U16 desc[UR14][R6.64], R59 ;  /* 0x0000003b06000986 */ /* 0x0005e2000c10150e */
[----:B------:R-:W-:Y:S01]  /*6e90*/  ISETP.LT.AND P0, PT, R0, UR4, !P6 ;  /* 0x0000000400007c0c */ /* 0x000fe2000f701270 */
[----:B------:R-:W-:Y:S01]  /*6ea0*/  IMAD.WIDE R60, R65, 0x2, R56 ;  /* 0x00000002413c7825 */ /* 0x000fe200078e0238 */
[----:B------:R-:W-:Y:S01]  /*6eb0*/  ISETP.LT.AND P6, PT, R3, UR7, !P6 ;  /* 0x0000000703007c0c */ /* 0x000fe2000f7c1270 */
[----:B------:R-:W-:Y:S01]  /*6ec0*/  ULDC UR4, c[0x0][0x228] ;  /* 0x00008a0000047ab9 */ /* 0x000fe20000000800 */
[----:B------:R-:W-:Y:S01]  /*6ed0*/  ULDC UR7, c[0x0][0x228] ;  /* 0x00008a0000077ab9 */ /* 0x000fe20000000800 */
[----:B-----5:R-:W-:Y:S01]  /*6ee0*/  PRMT R5, R12, 0x7632, R5 ;  /* 0x000076320c057816 */ /* 0x020fe20000000005 */
[----:B------:R-:W-:-:S02]  /*6ef0*/  VIADD R16, R2, 0x17 ;  /* 0x0000001702107836 */ /* 0x000fc40000000000 */
[----:B--2---:R-:W-:-:S04]  /*6f00*/  IMAD.WIDE R58, R65, 0x2, R54 ;  /* 0x00000002413a7825 */ /* 0x004fc800078e0236 */
[----:B------:R-:W-:Y:S01]  /*6f10*/  VIADD R65, R65, UR6 ;  /* 0x0000000641417c36 */ /* 0x000fe20008000000 */
[----:B------:R2:W-:Y:S01]  /*6f20*/  @P3 STG.E.U16 desc[UR14][R58.64], R12 ;  /* 0x0000000c3a003986 */ /* 0x0005e2000c10150e */
[----:B------:R-:W-:Y:S02]  /*6f30*/  ISETP.GE.AND P3, PT, R53, UR5, PT ;  /* 0x0000000535007c0c */ /* 0x000fe4000bf66270 */
[----:B------:R-:W-:Y:S01]  /*6f40*/  IMAD.WIDE R6, R65, 0x2, R56 ;  /* 0x0000000241067825 */ /* 0x000fe200078e0238 */
[----:B------:R3:W-:Y:S01]  /*6f50*/  @P1 STG.E.U16 desc[UR14][R60.64], R5 ;  /* 0x000000053c001986 */ /* 0x0007e2000c10150e */
[----:B------:R-:W-:Y:S01]  /*6f60*/  ISETP.LT.AND P1, PT, R0, UR4, !P5 ;  /* 0x0000000400007c0c */ /* 0x000fe2000ef21270 */
[----:B------:R-:W-:Y:S02]  /*6f70*/  ULDC UR4, c[0x0][0x228] ;  /* 0x00008a0000047ab9 */ /* 0x000fe40000000800 */
[----:B------:R-:W-:Y:S01]  /*6f80*/  ISETP.LT.AND P5, PT, R3, UR4, !P5 ;  /* 0x0000000403007c0c */ /* 0x000fe2000efa1270 */
[----:B------:R-:W-:Y:S01]  /*6f90*/  ULDC UR4, c[0x0][0x228] ;  /* 0x00008a0000047ab9 */ /* 0x000fe20000000800 */
[----:B--2---:R-:W-:Y:S01]  /*6fa0*/  PRMT R59, R17, 0x7632, R59 ;  /* 0x00007632113b7816 */ /* 0x004fe2000000003b */
[----:B------:R-:W-:-:S02]  /*6fb0*/  VIADD R12, R2, 0x18 ;  /* 0x00000018020c7836 */ /* 0x000fc40000000000 */
[----:B---3--:R-:W-:Y:S01]  /*6fc0*/  IMAD.WIDE R4, R65, 0x2, R54 ;  /* 0x0000000241047825 */ /* 0x008fe200078e0236 */
[----:B------:R-:W-:-:S03]  /*6fd0*/  PRMT R60, R18, 0x7632, R60 ;  /* 0x00007632123c7816 */ /* 0x000fc6000000003c */
[----:B------:R-:W-:Y:S01]  /*6fe0*/  VIADD R65, R65, UR6 ;  /* 0x0000000641417c36 */ /* 0x000fe20008000000 */
[----:B------:R2:W-:Y:S01]  /*6ff0*/  @P0 STG.E.U16 desc[UR14][R4.64], R17 ;  /* 0x0000001104000986 */ /* 0x0005e2000c10150e */
[----:B------:R-:W-:Y:S02]  /*7000*/  ISETP.GE.AND P0, PT, R16, UR5, PT ;  /* 0x0000000510007c0c */ /* 0x000fe4000bf06270 */
[----:B------:R-:W-:Y:S01]  /*7010*/  VIADD R53, R65, UR6 ;  /* 0x0000000641357c36 */ /* 0x000fe20008000000 */
[----:B------:R3:W-:Y:S01]  /*7020*/  @P6 STG.E.U16 desc[UR14][R6.64], R59 ;  /* 0x0000003b06006986 */ /* 0x0007e2000c10150e */
[----:B------:R-:W-:Y:S01]  /*7030*/  ISETP.LT.AND P6, PT, R0, UR7, !P4 ;  /* 0x0000000700007c0c */ /* 0x000fe2000e7c1270 */
[----:B------:R-:W-:Y:S01]  /*7040*/  ULDC UR7, c[0x0][0x228] ;  /* 0x00008a0000077ab9 */ /* 0x000fe20000000800 */
[----:B------:R-:W-:Y:S01]  /*7050*/  ISETP.LT.AND P4, PT, R3, UR8, !P4 ;  /* 0x0000000803007c0c */ /* 0x000fe2000e781270 */
[----:B------:R-:W-:Y:S01]  /*7060*/  ULDC UR8, c[0x0][0x228] ;  /* 0x00008a0000087ab9 */ /* 0x000fe20000000800 */
[----:B--2---:R-:W-:-:S04]  /*7070*/  IMAD.WIDE R4, R65, 0x2, R56 ;  /* 0x0000000241047825 */ /* 0x004fc800078e0238 */
[----:B---3--:R-:W-:-:S04]  /*7080*/  IMAD.WIDE R58, R65, 0x2, R54 ;  /* 0x00000002413a7825 */ /* 0x008fc800078e0236 */
[C---:B------:R-:W-:Y:S01]  /*7090*/  IMAD.WIDE R6, R53.reuse, 0x2, R54 ;  /* 0x0000000235067825 */ /* 0x040fe200078e0236 */
[----:B------:R2:W-:Y:S01]  /*70a0*/  @P1 STG.E.U16 desc[UR14][R58.64], R13 ;  /* 0x0000000d3a001986 */ /* 0x0005e2000c10150e */
[----:B------:R-:W-:Y:S02]  /*70b0*/  ISETP.GE.AND P1, PT, R12, UR5, PT ;  /* 0x000000050c007c0c */ /* 0x000fe4000bf26270 */
[----:B------:R-:W-:-:S04]  /*70c0*/  IMAD.WIDE R16, R53, 0x2, R56 ;  /* 0x0000000235107825 */ /* 0x000fc800078e0238 */
[----:B------:R-:W-:Y:S02]  /*70d0*/  VIADD R12, R2, 0x19 ;  /* 0x00000019020c7836 */ /* 0x000fe40000000000 */
[----:B------:R-:W-:Y:S01]  /*70e0*/  VIADD R53, R53, UR6 ;  /* 0x0000000635357c36 */ /* 0x000fe20008000000 */
[----:B--2---:R-:W-:-:S05]  /*70f0*/  PRMT R59, R13, 0x7632, R59 ;  /* 0x000076320d3b7816 */ /* 0x004fca000000003b */
[----:B------:R2:W-:Y:S01]  /*7100*/  @P5 STG.E.U16 desc[UR14][R4.64], R59 ;  /* 0x0000003b04005986 */ /* 0x0005e2000c10150e */
[----:B------:R-:W-:Y:S01]  /*7110*/  ISETP.GE.AND P5, PT, R12, UR5, PT ;  /* 0x000000050c007c0c */ /* 0x000fe2000bfa6270 */
[----:B------:R-:W-:Y:S02]  /*7120*/  VIADD R12, R2, 0x1a ;  /* 0x0000001a020c7836 */ /* 0x000fe40000000000 */
[----:B------:R3:W-:Y:S01]  /*7130*/  @P6 STG.E.U16 desc[UR14][R6.64], R18 ;  /* 0x0000001206006986 */ /* 0x0007e2000c10150e */
[C---:B------:R-:W-:Y:S01]  /*7140*/  ISETP.LT.AND P6, PT, R0.reuse, UR4, !P2 ;  /* 0x0000000400007c0c */ /* 0x040fe2000d7c1270 */
[----:B------:R-:W-:Y:S02]  /*7150*/  ULDC UR4, c[0x0][0x228] ;  /* 0x00008a0000047ab9 */ /* 0x000fe40000000800 */
[----:B------:R4:W-:Y:S01]  /*7160*/  @P4 STG.E.U16 desc[UR14][R16.64], R60 ;  /* 0x0000003c10004986 */ /* 0x0009e2000c10150e */
[----:B------:R-:W-:Y:S01]  /*7170*/  ISETP.LT.AND P2, PT, R3, UR4, !P2 ;  /* 0x0000000403007c0c */ /* 0x000fe2000d741270 */
[----:B------:R-:W-:Y:S01]  /*7180*/  ULDC UR4, c[0x0][0x228] ;  /* 0x00008a0000047ab9 */ /* 0x000fe20000000800 */
[----:B------:R-:W-:Y:S01]  /*7190*/  ISETP.LT.AND P4, PT, R0, UR7, !P3 ;  /* 0x0000000700007c0c */ /* 0x000fe2000df81270 */
[----:B--2---:R-:W-:Y:S01]  /*71a0*/  IMAD.WIDE R4, R53, 0x2, R54 ;  /* 0x0000000235047825 */ /* 0x004fe200078e0236 */
[----:B------:R-:W-:Y:S01]  /*71b0*/  ISETP.LT.AND P3, PT, R3, UR4, !P3 ;  /* 0x0000000403007c0c */ /* 0x000fe2000df61270 */
[----:B------:R-:W-:Y:S01]  /*71c0*/  ULDC UR4, c[0x0][0x228] ;  /* 0x00008a0000047ab9 */ /* 0x000fe20000000800 */
[----:B------:R-:W-:Y:S01]  /*71d0*/  ULDC UR7, c[0x0][0x228] ;  /* 0x00008a0000077ab9 */ /* 0x000fe20000000800 */
[----:B------:R-:W-:-:S02]  /*71e0*/  VIADD R59, R53, UR6 ;  /* 0x00000006353b7c36 */ /* 0x000fc40008000000 */
[----:B------:R2:W-:Y:S01]  /*71f0*/  @P6 STG.E.U16 desc[UR14][R4.64], R14 ;  /* 0x0000000e04006986 */ /* 0x0005e2000c10150e */
[----:B---3--:R-:W-:Y:S01]  /*7200*/  IMAD.WIDE R6, R53, 0x2, R56 ;  /* 0x0000000235067825 */ /* 0x008fe200078e0238 */
[----:B----4-:R-:W-:Y:S02]  /*7210*/  PRMT R17, R14, 0x7632, R17 ;  /* 0x000076320e117816 */ /* 0x010fe40000000011 */
[----:B------:R-:W-:Y:S01]  /*7220*/  ISETP.GE.AND P6, PT, R12, UR5, PT ;  /* 0x000000050c007c0c */ /* 0x000fe2000bfc6270 */
[----:B------:R-:W-:Y:S02]  /*7230*/  IMAD.WIDE R12, R59, 0x2, R54 ;  /* 0x000000023b0c7825 */ /* 0x000fe400078e0236 */
[----:B------:R3:W-:Y:S02]  /*7240*/  @P2 STG.E.U16 desc[UR14][R6.64], R17 ;  /* 0x0000001106002986 */ /* 0x0007e4000c10150e */
[----:B------:R-:W-:Y:S02]  /*7250*/  VIADD R16, R2, 0x1b ;  /* 0x0000001b02107836 */ /* 0x000fe40000000000 */
[----:B------:R4:W-:Y:S01]  /*7260*/  @P4 STG.E.U16 desc[UR14][R12.64], R19 ;  /* 0x000000130c004986 */ /* 0x0009e2000c10150e */
[----:B------:R-:W-:Y:S01]  /*7270*/  ISETP.LT.AND P4, PT, R0, UR4, !P0 ;  /* 0x0000000400007c0c */ /* 0x000fe2000c781270 */
[----:B------:R-:W-:Y:S01]  /*7280*/  ULDC UR4, c[0x0][0x228] ;  /* 0x00008a0000047ab9 */ /* 0x000fe20000000800 */
[----:B------:R-:W-:Y:S01]  /*7290*/  ISETP.GE.AND P2, PT, R16, UR5, PT ;  /* 0x0000000510007c0c */ /* 0x000fe2000bf46270 */
[----:B--2---:R-:W-:Y:S01]  /*72a0*/  VIADD R14, R2, 0x1c ;  /* 0x0000001c020e7836 */ /* 0x004fe20000000000 */
[----:B------:R-:W-:Y:S01]  /*72b0*/  ISETP.LT.AND P0, PT, R3, UR7, !P0 ;  /* 0x0000000703007c0c */ /* 0x000fe2000c701270 */
[----:B------:R-:W-:Y:S01]  /*72c0*/  ULDC UR7, c[0x0][0x228] ;  /* 0x00008a0000077ab9 */ /* 0x000fe20000000800 */
[----:B------:R-:W-:Y:S01]  /*72d0*/  PRMT R5, R19, 0x7632, R5 ;  /* 0x0000763213057816 */ /* 0x000fe20000000005 */
[----:B---3--:R-:W-:-:S04]  /*72e0*/  IMAD.WIDE R16, R59, 0x2, R56 ;  /* 0x000000023b107825 */ /* 0x008fc800078e0238 */
[----:B------:R-:W-:Y:S01]  /*72f0*/  VIADD R59, R59, UR6 ;  /* 0x000000063b3b7c36 */ /* 0x000fe20008000000 */
[----:B------:R2:W-:Y:S01]  /*7300*/  @P3 STG.E.U16 desc[UR14][R16.64], R5 ;  /* 0x0000000510003986 */ /* 0x0005e2000c10150e */
[----:B------:R-:W-:Y:S01]  /*7310*/  ISETP.LT.AND P3, PT, R0, UR4, !P1 ;  /* 0x0000000400007c0c */ /* 0x000fe2000cf61270 */
[----:B------:R-:W-:Y:S01]  /*7320*/  ULDC UR4, c[0x0][0x228] ;  /* 0x00008a0000047ab9 */ /* 0x000fe20000000800 */
[----:B------:R-:W-:Y:S01]  /*7330*/  IMAD.WIDE R6, R59, 0x2, R56 ;  /* 0x000000023b067825 */ /* 0x000fe200078e0238 */
[----:B----4-:R-:W-:Y:S02]  /*7340*/  PRMT R13, R15, 0x7632, R13 ;  /* 0x000076320f0d7816 */ /* 0x010fe4000000000d */
[----:B------:R-:W-:Y:S01]  /*7350*/  ISETP.LT.AND P1, PT, R3, UR7, !P1 ;  /* 0x0000000703007c0c */ /* 0x000fe2000cf21270 */
[----:B------:R-:W-:Y:S01]  /*7360*/  ULDC UR7, c[0x0][0x228] ;  /* 0x00008a0000077ab9 */ /* 0x000fe20000000800 */
        /* <DEDUP_REMOVED lines=11> */
[----:B--2---:R-:W-:Y:S01]  /*7420*/  PRMT R5, R8, 0x7632, R5 ;  /* 0x0000763208057816 */ /* 0x004fe20000000005 */
[----:B------:R-:W-:-:S02]  /*7430*/  VIADD R15, R2, 0x1d ;  /* 0x0000001d020f7836 */ /* 0x000fc40000000000 */
[----:B---3--:R-:W-:-:S04]  /*7440*/  IMAD.WIDE R12, R59, 0x2, R54 ;  /* 0x000000023b0c7825 */ /* 0x008fc800078e0236 */
        /* <DEDUP_REMOVED lines=21> */
[----:B------:R-:W-:Y:S01]  /*75a0*/  IMAD.WIDE R14, R17, 0x2, R56 ;  /* 0x00000002110e7825 */ /* 0x000fe200078e0238 */
[----:B------:R-:W-:-:S03]  /*75b0*/  ULDC UR8, c[0x0][0x228] ;  /* 0x00008a0000087ab9 */ /* 0x000fc60000000800 */
[----:B--2---:R-:W-:-:S04]  /*75c0*/  IMAD.WIDE R4, R59, 0x2, R56 ;  /* 0x000000023b047825 */ /* 0x004fc800078e0238 */
[----:B---3--:R-:W-:-:S04]  /*75d0*/  IMAD.WIDE R12, R59, 0x2, R54 ;  /* 0x000000023b0c7825 */ /* 0x008fc800078e0236 */
[C---:B------:R-:W-:Y:S01]  /*75e0*/  IMAD.WIDE R6, R17.reuse, 0x2, R54 ;  /* 0x0000000211067825 */ /* 0x040fe200078e0236 */
[----:B------:R2:W-:Y:S01]  /*75f0*/  @P1 STG.E.U16 desc[UR14][R12.64], R9 ;  /* 0x000000090c001986 */ /* 0x0005e2000c10150e */
[----:B------:R-:W-:Y:S02]  /*7600*/  ISETP.GE.AND P1, PT, R8, UR5, PT ;  /* 0x0000000508007c0c */ /* 0x000fe4000bf26270 */
[C---:B------:R-:W-:Y:S02]  /*7610*/  VIADD R8, R2.reuse, 0x20 ;  /* 0x0000002002087836 */ /* 0x040fe40000000000 */
[----:B------:R-:W-:Y:S01]  /*7620*/  VIADD R17, R17, UR6 ;  /* 0x0000000611117c36 */ /* 0x000fe20008000000 */
[----:B--2---:R-:W-:Y:S01]  /*7630*/  PRMT R13, R9, 0x7632, R13 ;  /* 0x00007632090d7816 */ /* 0x004fe2000000000d */
[----:B------:R-:W-:-:S04]  /*7640*/  VIADD R12, R2, 0x22 ;  /* 0x00000022020c7836 */ /* 0x000fc80000000000 */
        /* <DEDUP_REMOVED lines=11> */
[----:B------:R-:W-:Y:S01]  /*7700*/  PRMT R13, R10, 0x7632, R13 ;  /* 0x000076320a0d7816 */ /* 0x000fe2000000000d */
[----:B------:R-:W-:Y:S01]  /*7710*/  ULDC UR7, c[0x0][0x228] ;  /* 0x00008a0000077ab9 */ /* 0x000fe20000000800 */
[----:B------:R-:W-:Y:S01]  /*7720*/  ISETP.LT.AND P3, PT, R3, UR4, !P3 ;  /* 0x0000000403007c0c */ /* 0x000fe2000df61270 */
[C---:B---3--:R-:W-:Y:S01]  /*7730*/  IMAD.WIDE R6, R17.reuse, 0x2, R56 ;  /* 0x0000000211067825 */ /* 0x048fe200078e0238 */
[----:B------:R-:W-:Y:S01]  /*7740*/  ULDC UR4, c[0x0][0x228] ;  /* 0x00008a0000047ab9 */ /* 0x000fe20000000800 */
[----:B------:R-:W-:Y:S01]  /*7750*/  @P5 STG.E.U16 desc[UR14][R4.64], R10 ;  /* 0x0000000a04005986 */ /* 0x000fe2000c10150e */
[----:B------:R-:W-:Y:S01]  /*7760*/  ISETP.GE.AND P5, PT, R8, UR5, PT ;  /* 0x0000000508007c0c */ /* 0x000fe2000bfa6270 */
[----:B----4-:R-:W-:Y:S01]  /*7770*/  VIADD R15, R17, UR6 ;  /* 0x00000006110f7c36 */ /* 0x010fe20008000000 */
[----:B------:R-:W-:Y:S01]  /*7780*/  PRMT R14, R25, 0x7632, R14 ;  /* 0x00007632190e7816 */ /* 0x000fe2000000000e */
[----:B------:R2:W-:Y:S01]  /*7790*/  @P4 STG.E.U16 desc[UR14][R6.64], R13 ;  /* 0x0000000d06004986 */ /* 0x0005e2000c10150e */
[----:B------:R-:W-:Y:S01]  /*77a0*/  ISETP.GE.AND P4, PT, R12, UR5, PT ;  /* 0x000000050c007c0c */ /* 0x000fe2000bf86270 */
[----:B------:R-:W-:-:S05]  /*77b0*/  IMAD.WIDE R8, R15, 0x2, R54 ;  /* 0x000000020f087825 */ /* 0x000fca00078e0236 */
[----:B------:R3:W-:Y:S01]  /*77c0*/  @P2 STG.E.U16 desc[UR14][R8.64], R22 ;  /* 0x0000001608002986 */ /* 0x0007e2000c10150e */
[----:B------:R-:W-:Y:S01]  /*77d0*/  ISETP.LT.AND P2, PT, R0, UR4, !P0 ;  /* 0x0000000400007c0c */ /* 0x000fe2000c741270 */
[----:B------:R-:W-:Y:S01]  /*77e0*/  ULDC UR4, c[0x0][0x228] ;  /* 0x00008a0000047ab9 */ /* 0x000fe20000000800 */
[----:B------:R-:W-:Y:S01]  /*77f0*/  ISETP.LT.AND P0, PT, R3, UR7, !P0 ;  /* 0x0000000703007c0c */ /* 0x000fe2000c701270 */
[----:B------:R-:W-:Y:S01]  /*7800*/  ULDC UR7, c[0x0][0x228] ;  /* 0x00008a0000077ab9 */ /* 0x000fe20000000800 */
[----:B--2---:R-:W-:Y:S01]  /*7810*/  IMAD.WIDE R12, R15, 0x2, R56 ;  /* 0x000000020f0c7825 */ /* 0x004fe200078e0238 */
[----:B------:R-:W-:-:S03]  /*7820*/  PRMT R5, R22, 0x7632, R5 ;  /* 0x0000763216057816 */ /* 0x000fc60000000005 */
[----:B------:R-:W-:Y:S02]  /*7830*/  VIADD R15, R15, UR6 ;  /* 0x000000060f0f7c36 */ /* 0x000fe40008000000 */
[----:B------:R2:W-:Y:S01]  /*7840*/  @P3 STG.E.U16 desc[UR14][R12.64], R5 ;  /* 0x000000050c003986 */ /* 0x0005e2000c10150e */
[----:B------:R-:W-:Y:S01]  /*7850*/  ISETP.LT.AND P3, PT, R0, UR4, !P1 ;  /* 0x0000000400007c0c */ /* 0x000fe2000cf61270 */
[----:B------:R-:W-:Y:S01]  /*7860*/  IMAD.WIDE R6, R15, 0x2, R56 ;  /* 0x000000020f067825 */ /* 0x000fe200078e0238 */
[----:B---3--:R-:W-:Y:S01]  /*7870*/  PRMT R9, R11, 0x7632, R9 ;  /* 0x000076320b097816 */ /* 0x008fe20000000009 */
[----:B------:R-:W-:Y:S01]  /*7880*/  ULDC UR4, c[0x0][0x228] ;  /* 0x00008a0000047ab9 */ /* 0x000fe20000000800 */
[----:B------:R-:W-:Y:S01]  /*7890*/  ISETP.LT.AND P1, PT, R3, UR7, !P1 ;  /* 0x0000000703007c0c */ /* 0x000fe2000cf21270 */
[----:B------:R-:W-:Y:S01]  /*78a0*/  ULDC UR7, c[0x0][0x228] ;  /* 0x00008a0000077ab9 */ /* 0x000fe20000000800 */
[----:B------:R-:W-:Y:S02]  /*78b0*/  VIADD R10, R2, 0x23 ;  /* 0x00000023020a7836 */ /* 0x000fe40000000000 */
        /* <DEDUP_REMOVED lines=16> */
[----:B------:R-:W-:Y:S01]  /*79c0*/  ISETP.LT.AND P3, PT, R0, UR4, !P5 ;  /* 0x0000000400007c0c */ /* 0x000fe2000ef61270 */
[----:B------:R-:W-:Y:S01]  /*79d0*/  ULDC UR4, c[0x0][0x228] ;  /* 0x00008a0000047ab9 */ /* 0x000fe20000000800 */
[----:B------:R-:W-:Y:S01]  /*79e0*/  IMAD.WIDE R6, R15, 0x2, R56 ;  /* 0x000000020f067825 */ /* 0x000fe200078e0238 */
[----:B------:R3:W-:Y:S01]  /*79f0*/  @P1 STG.E.U16 desc[UR14][R12.64], R5 ;  /* 0x000000050c001986 */ /* 0x0007e2000c10150e */
[----:B------:R-:W-:Y:S01]  /*7a00*/  ISETP.LT.AND P5, PT, R3, UR4, !P5 ;  /* 0x0000000403007c0c */ /* 0x000fe2000efa1270 */
[----:B------:R-:W-:Y:S01]  /*7a10*/  ULDC UR4, c[0x0][0x228] ;  /* 0x00008a0000047ab9 */ /* 0x000fe20000000800 */
[----:B------:R-:W-:Y:S01]  /*7a20*/  ISETP.GE.AND P1, PT, R11, UR5, PT ;  /* 0x000000050b007c0c */ /* 0x000fe2000bf26270 */
[----:B------:R-:W4:Y:S01]  /*7a30*/  LDS.128 R20, [R52] ;  /* 0x0000000034147984 */ /* 0x000f220000000c00 */
        /* <DEDUP_REMOVED lines=8> */
[----:B------:R-:W-:Y:S01]  /*7ac0*/  VIADD R13, R15, UR6 ;  /* 0x000000060f0d7c36 */ /* 0x000fe20008000000 */
[----:B------:R-:W-:Y:S01]  /*7ad0*/  ISETP.LT.AND P4, PT, R3, UR8, !P4 ;  /* 0x0000000803007c0c */ /* 0x000fe2000e781270 */
[----:B------:R-:W-:Y:S01]  /*7ae0*/  ULDC UR7, c[0x0][0x228] ;  /* 0x00008a0000077ab9 */ /* 0x000fe20000000800 */
[----:B------:R-:W-:Y:S01]  /*7af0*/  VIADD R12, R2, 0x27 ;  /* 0x00000027020c7836 */ /* 0x000fe20000000000 */
[----:B------:R-:W-:Y:S01]  /*7b00*/  ULDC UR8, c[0x0][0x228] ;  /* 0x00008a0000087ab9 */ /* 0x000fe20000000800 */
[----:B--2---:R-:W-:-:S04]  /*7b10*/  IMAD.WIDE R4, R15, 0x2, R56 ;  /* 0x000000020f047825 */ /* 0x004fc800078e0238 */
[----:B---3--:R-:W-:-:S04]  /*7b20*/  IMAD.WIDE R8, R15, 0x2, R54 ;  /* 0x000000020f087825 */ /* 0x008fc800078e0236 */
[C---:B------:R-:W-:Y:S01]  /*7b30*/  IMAD.WIDE R6, R13.reuse, 0x2, R54 ;  /* 0x000000020d067825 */ /* 0x040fe200078e0236 */
[----:B0-----:R0:W-:Y:S01]  /*7b40*/  @P3 STG.E.U16 desc[UR14][R8.64], R28 ;  /* 0x0000001c08003986 */ /* 0x0011e2000c10150e */
[----:B------:R-:W-:Y:S02]  /*7b50*/  ISETP.GE.AND P3, PT, R10, UR5, PT ;  /* 0x000000050a007c0c */ /* 0x000fe4000bf66270 */
[----:B------:R-:W-:-:S04]  /*7b60*/  IMAD.WIDE R10, R13, 0x2, R56 ;  /* 0x000000020d0a7825 */ /* 0x000fc800078e0238 */
[----:B------:R-:W-:-:S04]  /*7b70*/  VIADD R13, R13, UR6 ;  /* 0x000000060d0d7c36 */ /* 0x000fc80008000000 */
[----:B------:R-:W-:Y:S01]  /*7b80*/  VIADD R15, R13, UR6 ;  /* 0x000000060d0f7c36 */ /* 0x000fe20008000000 */
[----:B0-----:R-:W-:Y:S01]  /*7b90*/  PRMT R9, R28, 0x7632, R9 ;  /* 0x000076321c097816 */ /* 0x001fe20000000009 */
        /* <DEDUP_REMOVED lines=9> */
[----:B------:R-:W-:-:S02]  /*7c30*/  ULDC UR4, c[0x0][0x228] ;  /* 0x00008a0000047ab9 */ /* 0x000fc40000000800 */
[----:B------:R-:W-:Y:S01]  /*7c40*/  ISETP.LT.AND P2, PT, R3, UR4, !P2 ;  /* 0x0000000403007c0c */ /* 0x000fe2000d741270 */
[----:B0-----:R-:W-:Y:S01]  /*7c50*/  IMAD.WIDE R4, R13, 0x2, R54 ;  /* 0x000000020d047825 */ /* 0x001fe200078e0236 */
[----:B------:R-:W-:Y:S02]  /*7c60*/  ULDC UR4, c[0x0][0x228] ;  /* 0x00008a0000047ab9 */ /* 0x000fe40000000800 */
[----:B------:R-:W-:Y:S01]  /*7c70*/  ISETP.LT.AND P1, PT, R3, UR4, !P1 ;  /* 0x0000000403007c0c */ /* 0x000fe2000cf21270 */
[----:B--2---:R-:W-:Y:S01]  /*7c80*/  IMAD.WIDE R6, R13, 0x2, R56 ;  /* 0x000000020d067825 */ /* 0x004fe200078e0238 */
[----:B------:R-:W-:Y:S01]  /*7c90*/  ULDC UR4, c[0x0][0x228] ;  /* 0x00008a0000047ab9 */ /* 0x000fe20000000800 */
[----:B---3--:R-:W-:Y:S02]  /*7ca0*/  PRMT R11, R29, 0x7632, R11 ;  /* 0x000076321d0b7816 */ /* 0x008fe4000000000b */
[----:B------:R-:W-:Y:S01]  /*7cb0*/  VIADD R10, R2, 0x29 ;  /* 0x00000029020a7836 */ /* 0x000fe20000000000 */
[----:B------:R0:W-:Y:S01]  /*7cc0*/  @P4 STG.E.U16 desc[UR14][R4.64], R29 ;  /* 0x0000001d04004986 */ /* 0x0001e2000c10150e */
[----:B------:R-:W-:Y:S01]  /*7cd0*/  ISETP.GE.AND P4, PT, R8, UR5, PT ;  /* 0x0000000508007c0c */ /* 0x000fe2000bf86270 */
[----:B------:R-:W-:Y:S01]  /*7ce0*/  IMAD.WIDE R8, R15, 0x2, R54 ;  /* 0x000000020f087825 */ /* 0x000fe200078e0236 */
[----:B-1----:R-:W-:Y:S01]  /*7cf0*/  PRMT R14, R36, 0x7632, R14 ;  /* 0x00007632240e7816 */ /* 0x002fe2000000000e */
[----:B------:R1:W-:Y:S01]  /*7d00*/  @P2 STG.E.U16 desc[UR14][R6.64], R11 ;  /* 0x0000000b06002986 */ /* 0x0003e2000c10150e */
[----:B------:R-:W-:Y:S01]  /*7d10*/  ISETP.GE.AND P2, PT, R10, UR5, PT ;  /* 0x000000050a007c0c */ /* 0x000fe2000bf46270 */
[----:B------:R-:W-:-:S02]  /*7d20*/  VIADD R13, R2, 0x2b ;  /* 0x0000002b020d7836 */ /* 0x000fc40000000000 */
[----:B------:R2:W-:Y:S01]  /*7d30*/  @P6 STG.E.U16 desc[UR14][R8.64], R26 ;  /* 0x0000001a08006986 */ /* 0x0005e2000c10150e */
[----:B------:R-:W-:Y:S01]  /*7d40*/  ISETP.LT.AND P6, PT, R0, UR4, !P0 ;  /* 0x0000000400007c0c */ /* 0x000fe2000c7c1270 */
[----:B------:R-:W-:Y:S01]  /*7d50*/  ULDC UR4, c[0x0][0x228] ;  /* 0x00008a0000047ab9 */ /* 0x000fe20000000800 */
[----:B------:R-:W-:Y:S01]  /*7d60*/  ISETP.LT.AND P0, PT, R3, UR7, !P0 ;  /* 0x0000000703007c0c */ /* 0x000fe2000c701270 */
[----:B------:R-:W-:Y:S01]  /*7d70*/  ULDC UR7, c[0x0][0x228] ;  /* 0x00008a0000077ab9 */ /* 0x000fe20000000800 */
[----:B0-----:R-:W-:Y:S01]  /*7d80*/  PRMT R5, R26, 0x7632, R5 ;  /* 0x000076321a057816 */ /* 0x001fe20000000005 */
[----:B-1----:R-:W-:-:S04]  /*7d90*/  IMAD.WIDE R10, R15, 0x2, R56 ;  /* 0x000000020f0a7825 */ /* 0x002fc800078e0238 */
[----:B------:R-:W-:Y:S01]  /*7da0*/  VIADD R15, R15, UR6 ;  /* 0x000000060f0f7c36 */ /* 0x000fe20008000000 */
[----:B------:R0:W-:Y:S01]  /*7db0*/  @P1 STG.E.U16 desc[UR14][R10.64], R5 ;  /* 0x000000050a001986 */ /* 0x0001e2000c10150e */
[----:B------:R-:W-:Y:S01]  /*7dc0*/  ISETP.LT.AND P1, PT, R0, UR4, !P3 ;  /* 0x0000000400007c0c */ /* 0x000fe2000df21270 */
[----:B------:R-:W-:Y:S01]  /*7dd0*/  ULDC UR4, c[0x0][0x228] ;  /* 0x00008a0000047ab9 */ /* 0x000fe20000000800 */
[----:B------:R-:W-:Y:S01]  /*7de0*/  ISETP.LT.AND P3, PT, R3, UR7, !P3 ;  /* 0x0000000703007c0c */ /* 0x000fe2000df61270 */
[C---:B------:R-:W-:Y:S01]  /*7df0*/  IMAD.WIDE R6, R15.reuse, 0x2, R56 ;  /* 0x000000020f067825 */ /* 0x040fe200078e0238 */
[----:B--2---:R-:W-:Y:S01]  /*7e00*/  PRMT R9, R30, 0x7632, R9 ;  /* 0x000076321e097816 */ /* 0x004fe20000000009 */
[----:B------:R-:W-:Y:S02]  /*7e10*/  ULDC UR7, c[0x0][0x228] ;  /* 0x00008a0000077ab9 */ /* 0x000fe40000000800 */
[----:B0-----:R-:W-:-:S04]  /*7e20*/  IMAD.WIDE R4, R15, 0x2, R54 ;  /* 0x000000020f047825 */ /* 0x001fc800078e0236 */
        /* <DEDUP_REMOVED lines=10> */
[----:B0-----:R-:W-:Y:S01]  /*7ed0*/  PRMT R5, R27, 0x7632, R5 ;  /* 0x000076321b057816 */ /* 0x001fe20000000005 */
[----:B-1----:R-:W-:-:S04]  /*7ee0*/  IMAD.WIDE R8, R15, 0x2, R54 ;  /* 0x000000020f087825 */ /* 0x002fc800078e0236 */
        /* <DEDUP_REMOVED lines=9> */
[----:B0-----:R-:W-:Y:S01]  /*7f80*/  PRMT R9, R31, 0x7632, R9 ;  /* 0x000076321f097816 */ /* 0x001fe20000000009 */
[----:B-1----:R-:W-:-:S04]  /*7f90*/  IMAD.WIDE R4, R15, 0x2, R54 ;  /* 0x000000020f047825 */ /* 0x002fc800078e0236 */
[----:B------:R-:W-:Y:S01]  /*7fa0*/  VIADD R15, R15, UR6 ;  /* 0x000000060f0f7c36 */ /* 0x000fe20008000000 */
[----:B------:R0:W-:Y:S01]  /*7fb0*/  @P0 STG.E.U16 desc[UR14][R4.64], R31 ;  /* 0x0000001f04000986 */ /* 0x0001e2000c10150e */
[----:B------:R-:W-:Y:S01]  /*7fc0*/  VIADD R10, R2, 0x2d ;  /* 0x0000002d020a7836 */ /* 0x000fe20000000000 */
[----:B------:R-:W-:Y:S01]  /*7fd0*/  ISETP.GE.AND P0, PT, R12, UR5, PT ;  /* 0x000000050c007c0c */ /* 0x000fe2000bf06270 */
[C---:B------:R-:W-:Y:S01]  /*7fe0*/  VIADD R13, R15.reuse, UR6 ;  /* 0x000000060f0d7c36 */ /* 0x040fe20008000000 */
[----:B------:R1:W-:Y:S01]  /*7ff0*/  @P5 STG.E.U16 desc[UR14][R6.64], R9 ;  /* 0x0000000906005986 */ /* 0x0003e2000c10150e */
[----:B------:R-:W-:Y:S01]  /*8000*/  ISETP.LT.AND P5, PT, R0, UR7, !P2 ;  /* 0x0000000700007c0c */ /* 0x000fe2000d7a1270 */
[----:B------:R-:W-:Y:S01]  /*8010*/  ULDC UR7, c[0x0][0x228] ;  /* 0x00008a0000077ab9 */ /* 0x000fe20000000800 */
[----:B------:R-:W-:Y:S02]  /*8020*/  VIADD R12, R2, 0x2e ;  /* 0x0000002e020c7836 */ /* 0x000fe40000000000 */
[----:B0-----:R-:W-:-:S04]  /*8030*/  IMAD.WIDE R4, R15, 0x2, R56 ;  /* 0x000000020f047825 */ /* 0x001fc800078e0238 */
[----:B-1----:R-:W-:-:S04]  /*8040*/  IMAD.WIDE R8, R15, 0x2, R54 ;  /* 0x000000020f087825 */ /* 0x002fc800078e0236 */
[----:B------:R-:W-:Y:S01]  /*8050*/  IMAD.WIDE R6, R13, 0x2, R54 ;  /* 0x000000020d067825 */ /* 0x000fe200078e0236 */
[----:B------:R0:W-:Y:S01]  /*8060*/  @P3 STG.E.U16 desc[UR14][R8.64], R32 ;  /* 0x0000002008003986 */ /* 0x0001e2000c10150e */
[----:B------:R-:W-:Y:S01]  /*8070*/  ISETP.LT.AND P3, PT, R3, UR8, !P2 ;  /* 0x0000000803007c0c */ /* 0x000fe2000d761270 */
[----:B------:R-:W-:Y:S01]  /*8080*/  ULDC UR8, c[0x0][0x228] ;  /* 0x00008a0000087ab9 */ /* 0x000fe20000000800 */
[----:B------:R-:W-:Y:S01]  /*8090*/  ISETP.GE.AND P2, PT, R10, UR5, PT ;  /* 0x000000050a007c0c */ /* 0x000fe2000bf46270 */
[----:B------:R-:W-:-:S04]  /*80a0*/  IMAD.WIDE R10, R13, 0x2, R56 ;  /* 0x000000020d0a7825 */ /* 0x000fc800078e0238 */
[----:B------:R-:W-:Y:S01]  /*80b0*/  VIADD R13, R13, UR6 ;  /* 0x000000060d0d7c36 */ /* 0x000fe20008000000 */
[----:B0-----:R-:W-:Y:S01]  /*80c0*/  PRMT R9, R32, 0x7632, R9 ;  /* 0x0000763220097816 */ /* 0x001fe20000000009 */
[----:B------:R-:W-:Y:S02]  /*80d0*/  VIADD R8, R2, 0x2f ;  /* 0x0000002f02087836 */ /* 0x000fe40000000000 */
[----:B------:R-:W-:Y:S02]  /*80e0*/  VIADD R15, R13, UR6 ;  /* 0x000000060d0f7c36 */ /* 0x000fe40008000000 */
[----:B------:R0:W-:Y:S01]  /*80f0*/  @P4 STG.E.U16 desc[UR14][R4.64], R9 ;  /* 0x0000000904004986 */ /* 0x0001e2000c10150e */
[----:B------:R-:W-:Y:S01]  /*8100*/  ISETP.GE.AND P4, PT, R12, UR5, PT ;  /* 0x000000050c007c0c */ /* 0x000fe2000bf86270 */
[----:B------:R-:W-:Y:S02]  /*8110*/  VIADD R12, R2, 0x31 ;  /* 0x00000031020c7836 */ /* 0x000fe40000000000 */
[----:B------:R1:W-:Y:S01]  /*8120*/  @P5 STG.E.U16 desc[UR14][R6.64], R36 ;  /* 0x0000002406005986 */ /* 0x0003e2000c10150e */
[----:B------:R-:W-:Y:S01]  /*8130*/  ISETP.LT.AND P5, PT, R0, UR7, !P1 ;  /* 0x0000000700007c0c */ /* 0x000fe2000cfa1270 */
[----:B------:R-:W-:-:S02]  /*8140*/  ULDC UR7, c[0x0][0x228] ;  /* 0x00008a0000077ab9 */ /* 0x000fc40000000800 */
[----:B------:R2:W-:Y:S01]  /*8150*/  @P3 STG.E.U16 desc[UR14][R10.64], R14 ;  /* 0x0000000e0a003986 */ /* 0x0005e2000c10150e */
[----:B------:R-:W-:Y:S01]  /*8160*/  ISETP.LT.AND P3, PT, R0, UR4, !P6 ;  /* 0x0000000400007c0c */ /* 0x000fe2000f761270 */
[----:B------:R-:W-:Y:S02]  /*8170*/  ULDC UR4, c[0x0][0x228] ;  /* 0x00008a0000047ab9 */ /* 0x000fe40000000800 */
[----:B------:R-:W-:Y:S01]  /*8180*/  ISETP.LT.AND P6, PT, R3, UR4, !P6 ;  /* 0x0000000403007c0c */ /* 0x000fe2000f7c1270 */
[----:B0-----:R-:W-:Y:S01]  /*8190*/  IMAD.WIDE R4, R13, 0x2, R54 ;  /* 0x000000020d047825 */ /* 0x001fe200078e0236 */
[----:B------:R-:W-:Y:S02]  /*81a0*/  ULDC UR4, c[0x0][0x228] ;  /* 0x00008a0000047ab9 */ /* 0x000fe40000000800 */
[----:B------:R-:W-:Y:S01]  /*81b0*/  ISETP.LT.AND P1, PT, R3, UR4, !P1 ;  /* 0x0000000403007c0c */ /* 0x000fe2000cf21270 */
[----:B-1----:R-:W-:Y:S01]  /*81c0*/  IMAD.WIDE R6, R13, 0x2, R56 ;  /* 0x000000020d067825 */ /* 0x002fe200078e0238 */
[----:B------:R-:W-:Y:S01]  /*81d0*/  ULDC UR4, c[0x0][0x228] ;  /* 0x00008a0000047ab9 */ /* 0x000fe20000000800 */
[----:B--2---:R-:W-:-:S02]  /*81e0*/  PRMT R11, R33, 0x7632, R11 ;  /* 0x00007632210b7816 */ /* 0x004fc4000000000b */
[----:B------:R-:W-:Y:S01]  /*81f0*/  VIADD R10, R2, 0x30 ;  /* 0x00000030020a7836 */ /* 0x000fe20000000000 */
[----:B------:R0:W-:Y:S01]  /*8200*/  @P3 STG.E.U16 desc[UR14][R4.64], R33 ;  /* 0x0000002104003986 */ /* 0x0001e2000c10150e */
[----:B------:R-:W-:Y:S01]  /*8210*/  ISETP.GE.AND P3, PT, R8, UR5, PT ;  /* 0x0000000508007c0c */ /* 0x000fe2000bf66270 */
[----:B------:R-:W-:Y:S01]  /*8220*/  IMAD.WIDE R8, R15, 0x2, R54 ;  /* 0x000000020f087825 */ /* 0x000fe200078e0236 */
[----:B------:R-:W-:Y:S01]  /*8230*/  PRMT R14, R40, 0x7632, R14 ;  /* 0x00007632280e7816 */ /* 0x000fe2000000000e */
[----:B------:R1:W-:Y:S01]  /*8240*/  @P6 STG.E.U16 desc[UR14][R6.64], R11 ;  /* 0x0000000b06006986 */ /* 0x0003e2000c10150e */
[----:B------:R-:W-:Y:S01]  /*8250*/  ISETP.GE.AND P6, PT, R10, UR5, PT ;  /* 0x000000050a007c0c */ /* 0x000fe2000bfc6270 */
[----:B------:R-:W-:Y:S02]  /*8260*/  VIADD R13, R2, 0x32 ;  /* 0x00000032020d7836 */ /* 0x000fe40000000000 */
        /* <DEDUP_REMOVED lines=11> */
[----:B------:R-:W-:Y:S01]  /*8320*/  IMAD.WIDE R6, R15, 0x2, R56 ;  /* 0x000000020f067825 */ /* 0x000fe200078e0238 */
[----:B--2---:R-:W-:Y:S02]  /*8330*/  PRMT R9, R34, 0x7632, R9 ;  /* 0x0000763222097816 */ /* 0x004fe40000000009 */
[----:B------:R-:W-:Y:S01]  /*8340*/  ISETP.LT.AND P2, PT, R3, UR7, !P2 ;  /* 0x0000000703007c0c */ /* 0x000fe2000d741270 */
[----:B------:R-:W-:Y:S01]  /*8350*/  ULDC UR7, c[0x0][0x228] ;  /* 0x00008a0000077ab9 */ /* 0x000fe20000000800 */
        /* <DEDUP_REMOVED lines=28> */
[----:B------:R-:W-:Y:S01]  /*8520*/  VIADD R13, R15, UR6 ;  /* 0x000000060f0d7c36 */ /* 0x000fe20008000000 */
[----:B------:R1:W-:Y:S01]  /*8530*/  @P4 STG.E.U16 desc[UR14][R6.64], R9 ;  /* 0x0000000906004986 */ /* 0x0003e2000c10150e */
[----:B------:R-:W-:Y:S01]  /*8540*/  ISETP.LT.AND P4, PT, R0, UR7, !P6 ;  /* 0x0000000700007c0c */ /* 0x000fe2000f781270 */
[----:B------:R-:W-:Y:S01]  /*8550*/  ULDC UR7, c[0x0][0x228] ;  /* 0x00008a0000077ab9 */ /* 0x000fe20000000800 */
[----:B------:R-:W-:Y:S01]  /*8560*/  ISETP.LT.AND P6, PT, R3, UR8, !P6 ;  /* 0x0000000803007c0c */ /* 0x000fe2000f7c1270 */
[----:B------:R-:W-:Y:S01]  /*8570*/  VIADD R12, R2, 0x35 ;  /* 0x00000035020c7836 */ /* 0x000fe20000000000 */
[----:B------:R-:W-:Y:S01]  /*8580*/  ULDC UR8, c[0x0][0x228] ;  /* 0x00008a0000087ab9 */ /* 0x000fe20000000800 */
[----:B0-----:R-:W-:-:S04]  /*8590*/  IMAD.WIDE R4, R15, 0x2, R56 ;  /* 0x000000020f047825 */ /* 0x001fc800078e0238 */
[----:B-1----:R-:W-:-:S04]  /*85a0*/  IMAD.WIDE R8, R15, 0x2, R54 ;  /* 0x000000020f087825 */ /* 0x002fc800078e0236 */
[C---:B------:R-:W-:Y:S01]  /*85b0*/  IMAD.WIDE R6, R13.reuse, 0x2, R54 ;  /* 0x000000020d067825 */ /* 0x040fe200078e0236 */
[----:B------:R0:W-:Y:S01]  /*85c0*/  @P2 STG.E.U16 desc[UR14][R8.64], R39 ;  /* 0x0000002708002986 */ /* 0x0001e2000c10150e */
        /* <DEDUP_REMOVED lines=16> */
[----:B0-----:R-:W-:Y:S01]  /*86d0*/  IMAD.WIDE R4, R13, 0x2, R54 ;  /* 0x000000020d047825 */ /* 0x001fe200078e0236 */
[----:B------:R-:W-:Y:S01]  /*86e0*/  ISETP.LT.AND P1, PT, R3, UR4, !P1 ;  /* 0x0000000403007c0c */ /* 0x000fe2000cf21270 */
[----:B------:R-:W-:Y:S01]  /*86f0*/  ULDC UR4, c[0x0][0x228] ;  /* 0x00008a0000047ab9 */ /* 0x000fe20000000800 */
[----:B------:R-:W-:Y:S01]  /*8700*/  ULDC UR7, c[0x0][0x228] ;  /* 0x00008a0000077ab9 */ /* 0x000fe20000000800 */
[----:B-1----:R-:W-:-:S02]  /*8710*/  IMAD.WIDE R6, R13, 0x2, R56 ;  /* 0x000000020d067825 */ /* 0x002fc400078e0238 */
[----:B------:R0:W-:Y:S01]  /*8720*/  @P4 STG.E.U16 desc[UR14][R4.64], R44 ;  /* 0x0000002c04004986 */ /* 0x0001e2000c10150e */
[----:B------:R-:W-:Y:S01]  /*8730*/  ISETP.GE.AND P4, PT, R8, UR5, PT ;  /* 0x0000000508007c0c */ /* 0x000fe2000bf86270 */
[----:B------:R-:W-:Y:S01]  /*8740*/  IMAD.WIDE R8, R15, 0x2, R54 ;  /* 0x000000020f087825 */ /* 0x000fe200078e0236 */
[----:B--2---:R-:W-:Y:S02]  /*8750*/  PRMT R11, R44, 0x7632, R11 ;  /* 0x000076322c0b7816 */ /* 0x004fe4000000000b */
[----:B------:R-:W-:Y:S01]  /*8760*/  PRMT R14, R46, 0x7632, R14 ;  /* 0x000076322e0e7816 */ /* 0x000fe2000000000e */
[----:B------:R-:W-:Y:S02]  /*8770*/  VIADD R10, R2, 0x37 ;  /* 0x00000037020a7836 */ /* 0x000fe40000000000 */
[----:B------:R1:W-:Y:S03]  /*8780*/  @P5 STG.E.U16 desc[UR14][R6.64], R11 ;  /* 0x0000000b06005986 */ /* 0x0003e6000c10150e */
[----:B------:R-:W-:Y:S01]  /*8790*/  ISETP.GE.AND P5, PT, R10, UR5, PT ;  /* 0x000000050a007c0c */ /* 0x000fe2000bfa6270 */
[----:B------:R2:W-:Y:S01]  /*87a0*/  @P6 STG.E.U16 desc[UR14][R8.64], R41 ;  /* 0x0000002908006986 */ /* 0x0005e2000c10150e */
[----:B------:R-:W-:Y:S01]  /*87b0*/  ISETP.LT.AND P6, PT, R0, UR4, !P0 ;  /* 0x0000000400007c0c */ /* 0x000fe2000c7c1270 */
[----:B------:R-:W-:Y:S01]  /*87c0*/  ULDC UR4, c[0x0][0x228] ;  /* 0x00008a0000047ab9 */ /* 0x000fe20000000800 */
[----:B0-----:R-:W-:-:S02]  /*87d0*/  PRMT R5, R41, 0x7632, R5 ;  /* 0x0000763229057816 */ /* 0x001fc40000000005 */
[----:B------:R-:W-:Y:S01]  /*87e0*/  ISETP.LT.AND P0, PT, R3, UR7, !P0 ;  /* 0x0000000703007c0c */ /* 0x000fe2000c701270 */
[----:B------:R-:W-:Y:S01]  /*87f0*/  ULDC UR7, c[0x0][0x228] ;  /* 0x00008a0000077ab9 */ /* 0x000fe20000000800 */
[----:B-1----:R-:W-:-:S04]  /*8800*/  IMAD.WIDE R10, R15, 0x2, R56 ;  /* 0x000000020f0a7825 */ /* 0x002fc800078e0238 */
[----:B------:R-:W-:Y:S01]  /*8810*/  VIADD R15, R15, UR6 ;  /* 0x000000060f0f7c36 */ /* 0x000fe20008000000 */
[----:B------:R0:W-:Y:S01]  /*8820*/  @P1 STG.E.U16 desc[UR14][R10.64], R5 ;  /* 0x000000050a001986 */ /* 0x0001e2000c10150e */
[----:B------:R-:W-:Y:S01]  /*8830*/  ISETP.LT.AND P1, PT, R0, UR4, !P2 ;  /* 0x0000000400007c0c */ /* 0x000fe2000d721270 */
[----:B------:R-:W-:Y:S01]  /*8840*/  ULDC UR4, c[0x0][0x228] ;  /* 0x00008a0000047ab9 */ /* 0x000fe20000000800 */
[----:B------:R-:W-:Y:S01]  /*8850*/  ISETP.LT.AND P2, PT, R3, UR7, !P2 ;  /* 0x0000000703007c0c */ /* 0x000fe2000d741270 */
[----:B------:R-:W-:Y:S01]  /*8860*/  IMAD.WIDE R6, R15, 0x2, R56 ;  /* 0x000000020f067825 */ /* 0x000fe200078e0238 */
        /* <DEDUP_REMOVED lines=8> */
[----:B------:R-:W-:Y:S01]  /*88f0*/  IMAD.WIDE R10, R15, 0x2, R56 ;  /* 0x000000020f0a7825 */ /* 0x000fe200078e0238 */
        /* <DEDUP_REMOVED lines=14> */
[----:B------:R-:W-:Y:S01]  /*89e0*/  IMAD.WIDE R6, R15, 0x2, R56 ;  /* 0x000000020f067825 */ /* 0x000fe200078e0238 */
[----:B------:R-:W-:Y:S01]  /*89f0*/  ULDC UR7, c[0x0][0x228] ;  /* 0x00008a0000077ab9 */ /* 0x000fe20000000800 */
[----:B------:R-:W-:-:S02]  /*8a00*/  ULDC UR8, c[0x0][0x228] ;  /* 0x00008a0000087ab9 */ /* 0x000fc40000000800 */
[----:B0-----:R-:W-:-:S04]  /*8a10*/  IMAD.WIDE R8, R13, 0x2, R54 ;  /* 0x000000020d087825 */ /* 0x001fc800078e0236 */
[----:B-1----:R-:W-:-:S04]  /*8a20*/  IMAD.WIDE R4, R15, 0x2, R54 ;  /* 0x000000020f047825 */ /* 0x002fc800078e0236 */
[C---:B------:R-:W-:Y:S01]  /*8a30*/  IMAD.WIDE R10, R13.reuse, 0x2, R56 ;  /* 0x000000020d0a7825 */ /* 0x040fe200078e0238 */
[----:B------:R0:W-:Y:S01]  /*8a40*/  @P0 STG.E.U16 desc[UR14][R4.64], R46 ;  /* 0x0000002e04000986 */ /* 0x0001e2000c10150e */
[----:B------:R-:W-:Y:S02]  /*8a50*/  ISETP.GE.AND P0, PT, R12, UR5, PT ;  /* 0x000000050c007c0c */ /* 0x000fe4000bf06270 */
[----:B------:R-:W-:Y:S01]  /*8a60*/  VIADD R13, R13, UR6 ;  /* 0x000000060d0d7c36 */ /* 0x000fe20008000000 */
[----:B------:R1:W-:Y:S01]  /*8a70*/  @P3 STG.E.U16 desc[UR14][R6.64], R14 ;  /* 0x0000000e06003986 */ /* 0x0003e2000c10150e */
[----:B------:R-:W-:Y:S01]  /*8a80*/  ISETP.LT.AND P3, PT, R0, UR4, !P5 ;  /* 0x0000000400007c0c */ /* 0x000fe2000ef61270 */
[----:B------:R-:W-:Y:S01]  /*8a90*/  ULDC UR4, c[0x0][0x228] ;  /* 0x00008a0000047ab9 */ /* 0x000fe20000000800 */
[----:B------:R-:W-:Y:S01]  /*8aa0*/  ISETP.LT.AND P5, PT, R3, UR7, !P5 ;  /* 0x0000000703007c0c */ /* 0x000fe2000efa1270 */
[----:B------:R2:W-:Y:S01]  /*8ab0*/  @P2 STG.E.U16 desc[UR14][R8.64], R43 ;  /* 0x0000002b08002986 */ /* 0x0005e2000c10150e */
[----:B------:R-:W-:Y:S01]  /*8ac0*/  VIADD R15, R13, UR6 ;  /* 0x000000060d0f7c36 */ /* 0x000fe20008000000 */
[----:B------:R-:W-:Y:S01]  /*8ad0*/  ULDC UR7, c[0x0][0x228] ;  /* 0x00008a0000077ab9 */ /* 0x000fe20000000800 */
[C---:B------:R-:W-:Y:S01]  /*8ae0*/  VIADD R12, R2.reuse, 0x3e ;  /* 0x0000003e020c7836 */ /* 0x040fe20000000000 */
[----:B0-----:R-:W-:Y:S01]  /*8af0*/  PRMT R5, R43, 0x7632, R5 ;  /* 0x000076322b057816 */ /* 0x001fe20000000005 */
[----:B------:R-:W-:-:S02]  /*8b00*/  VIADD R4, R2, 0x3b ;  /* 0x0000003b02047836 */ /* 0x000fc40000000000 */
[----:B-1----:R-:W-:Y:S02]  /*8b10*/  IMAD.WIDE R6, R13, 0x2, R56 ;  /* 0x000000020d067825 */ /* 0x002fe400078e0238 */
[----:B------:R0:W-:Y:S01]  /*8b20*/  @P4 STG.E.U16 desc[UR14][R10.64], R5 ;  /* 0x000000050a004986 */ /* 0x0001e2000c10150e */
[----:B------:R-:W-:Y:S01]  /*8b30*/  ISETP.LT.AND P4, PT, R0, UR8, !P6 ;  /* 0x0000000800007c0c */ /* 0x000fe2000f781270 */
[----:B------:R-:W-:Y:S01]  /*8b40*/  ULDC UR8, c[0x0][0x228] ;  /* 0x00008a0000087ab9 */ /* 0x000fe20000000800 */
[----:B------:R-:W-:Y:S01]  /*8b50*/  ISETP.GE.AND P2, PT, R4, UR5, PT ;  /* 0x0000000504007c0c */ /* 0x000fe2000bf46270 */
[----:B--2---:R-:W-:Y:S01]  /*8b60*/  IMAD.WIDE R8, R15, 0x2, R54 ;  /* 0x000000020f087825 */ /* 0x004fe200078e0236 */
[----:B------:R-:W-:Y:S01]  /*8b70*/  ISETP.LT.AND P6, PT, R3, UR4, !P6 ;  /* 0x0000000403007c0c */ /* 0x000fe2000f7c1270 */
[----:B------:R-:W-:Y:S01]  /*8b80*/  ULDC UR4, c[0x0][0x228] ;  /* 0x00008a0000047ab9 */ /* 0x000fe20000000800 */
[----:B----4-:R-:W-:Y:S01]  /*8b90*/  PRMT R14, R20, 0x7632, R14 ;  /* 0x00007632140e7816 */ /* 0x010fe2000000000e */
[----:B0-----:R-:W-:Y:S01]  /*8ba0*/  IMAD.WIDE R4, R13, 0x2, R54 ;  /* 0x000000020d047825 */ /* 0x001fe200078e0236 */
[----:B------:R-:W-:-:S03]  /*8bb0*/  PRMT R11, R47, 0x7632, R11 ;  /* 0x000076322f0b7816 */ /* 0x000fc6000000000b */
[C---:B------:R-:W-:Y:S01]  /*8bc0*/  VIADD R10, R2.reuse, 0x3c ;  /* 0x0000003c020a7836 */ /* 0x040fe20000000000 */
[----:B------:R0:W-:Y:S01]  /*8bd0*/  @P3 STG.E.U16 desc[UR14][R4.64], R47 ;  /* 0x0000002f04003986 */ /* 0x0001e2000c10150e */
[C---:B------:R-:W-:Y:S02]  /*8be0*/  VIADD R13, R2.reuse, 0x3d ;  /* 0x0000003d020d7836 */ /* 0x040fe40000000000 */
[----:B------:R-:W-:Y:S01]  /*8bf0*/  VIADD R2, R2, 0x3f ;  /* 0x0000003f02027836 */ /* 0x000fe20000000000 */
[----:B------:R1:W-:Y:S01]  /*8c00*/  @P5 STG.E.U16 desc[UR14][R6.64], R11 ;  /* 0x0000000b06005986 */ /* 0x0003e2000c10150e */
[----:B------:R-:W-:Y:S02]  /*8c10*/  ISETP.GE.AND P3, PT, R10, UR5, PT ;  /* 0x000000050a007c0c */ /* 0x000fe4000bf66270 */
[C---:B------:R-:W-:Y:S01]  /*8c20*/  ISETP.LT.AND P5, PT, R0.reuse, UR8, !P0 ;  /* 0x0000000800007c0c */ /* 0x040fe2000c7a1270 */
[----:B------:R2:W-:Y:S01]  /*8c30*/  @P4 STG.E.U16 desc[UR14][R8.64], R48 ;  /* 0x0000003008004986 */ /* 0x0005e2000c10150e */
[----:B------:R-:W-:Y:S01]  /*8c40*/  ISETP.LT.AND P4, PT, R0, UR4, !P1 ;  /* 0x0000000400007c0c */ /* 0x000fe2000cf81270 */
[----:B------:R-:W-:Y:S01]  /*8c50*/  ULDC UR4, c[0x0][0x228] ;  /* 0x00008a0000047ab9 */ /* 0x000fe20000000800 */
[C---:B------:R-:W-:Y:S01]  /*8c60*/  ISETP.LT.AND P1, PT, R3.reuse, UR7, !P1 ;  /* 0x0000000703007c0c */ /* 0x040fe2000cf21270 */
[----:B------:R-:W-:Y:S01]  /*8c70*/  ULDC UR7, c[0x0][0x228] ;  /* 0x00008a0000077ab9 */ /* 0x000fe20000000800 */
[----:B0-----:R-:W-:Y:S01]  /*8c80*/  PRMT R5, R48, 0x7632, R5 ;  /* 0x0000763230057816 */ /* 0x001fe20000000005 */
[----:B------:R-:W-:Y:S01]  /*8c90*/  ULDC UR8, c[0x0][0x228] ;  /* 0x00008a0000087ab9 */ /* 0x000fe20000000800 */
[----:B------:R-:W-:Y:S01]  /*8ca0*/  ISETP.LT.AND P0, PT, R3, UR4, !P0 ;  /* 0x0000000403007c0c */ /* 0x000fe2000c701270 */
[----:B-1----:R-:W-:Y:S01]  /*8cb0*/  IMAD.WIDE R10, R15, 0x2, R56 ;  /* 0x000000020f0a7825 */ /* 0x002fe200078e0238 */
[----:B------:R-:W-:-:S03]  /*8cc0*/  ULDC UR4, c[0x0][0x228] ;  /* 0x00008a0000047ab9 */ /* 0x000fc60000000800 */
[----:B------:R-:W-:Y:S01]  /*8cd0*/  VIADD R15, R15, UR6 ;  /* 0x000000060f0f7c36 */ /* 0x000fe20008000000 */
[----:B------:R0:W-:Y:S01]  /*8ce0*/  @P6 STG.E.U16 desc[UR14][R10.64], R5 ;  /* 0x000000050a006986 */ /* 0x0001e2000c10150e */
[----:B------:R-:W-:Y:S02]  /*8cf0*/  ISETP.GE.AND P6, PT, R13, UR5, PT ;  /* 0x000000050d007c0c */ /* 0x000fe4000bfc6270 */
[C---:B------:R-:W-:Y:S02]  /*8d00*/  VIADD R17, R15.reuse, UR6 ;  /* 0x000000060f117c36 */ /* 0x040fe40008000000 */
[----:B------:R-:W-:-:S04]  /*8d10*/  IMAD.WIDE R6, R15, 0x2, R56 ;  /* 0x000000020f067825 */ /* 0x000fc800078e0238 */
[----:B--2---:R-:W-:-:S04]  /*8d20*/  IMAD.WIDE R8, R17, 0x2, R54 ;  /* 0x0000000211087825 */ /* 0x004fc800078e0236 */
[----:B0-----:R-:W-:-:S04]  /*8d30*/  IMAD.WIDE R4, R15, 0x2, R54 ;  /* 0x000000020f047825 */ /* 0x001fc800078e0236 */
[----:B------:R-:W-:Y:S01]  /*8d40*/  VIADD R11, R17, UR6 ;  /* 0x00000006110b7c36 */ /* 0x000fe20008000000 */
[----:B------:R0:W-:Y:S01]  /*8d50*/  @P4 STG.E.U16 desc[UR14][R4.64], R20 ;  /* 0x0000001404004986 */ /* 0x0001e2000c10150e */
[----:B------:R-:W-:Y:S02]  /*8d60*/  ISETP.GE.AND P4, PT, R12, UR5, PT ;  /* 0x000000050c007c0c */ /* 0x000fe4000bf86270 */
[----:B------:R-:W-:Y:S01]  /*8d70*/  VIADD R13, R11, UR6 ;  /* 0x000000060b0d7c36 */ /* 0x000fe20008000000 */
[----:B------:R1:W-:Y:S01]  /*8d80*/  @P1 STG.E.U16 desc[UR14][R6.64], R14 ;  /* 0x0000000e06001986 */ /* 0x0003e2000c10150e */
[C---:B------:R-:W-:Y:S01]  /*8d90*/  ISETP.LT.AND P1, PT, R0.reuse, UR7, !P2 ;  /* 0x0000000700007c0c */ /* 0x040fe2000d721270 */
[----:B------:R-:W-:Y:S01]  /*8da0*/  ULDC UR7, c[0x0][0x228] ;  /* 0x00008a0000077ab9 */ /* 0x000fe20000000800 */
[----:B------:R-:W-:Y:S01]  /*8db0*/  ISETP.LT.AND P2, PT, R3, UR8, !P2 ;  /* 0x0000000803007c0c */ /* 0x000fe2000d741270 */
[----:B------:R2:W-:Y:S01]  /*8dc0*/  @P5 STG.E.U16 desc[UR14][R8.64], R49 ;  /* 0x0000003108005986 */ /* 0x0005e2000c10150e */
[----:B------:R-:W-:Y:S01]  /*8dd0*/  ISETP.LT.AND P5, PT, R0, UR9, !P3 ;  /* 0x0000000900007c0c */ /* 0x000fe2000dfa1270 */
[----:B------:R-:W-:Y:S01]  /*8de0*/  ULDC UR8, c[0x0][0x228] ;  /* 0x00008a0000087ab9 */ /* 0x000fe20000000800 */
[----:B------:R-:W-:Y:S01]  /*8df0*/  PRMT R12, R49, 0x7632, R12 ;  /* 0x00007632310c7816 */ /* 0x000fe2000000000c */
[----:B0-----:R-:W-:-:S04]  /*8e00*/  IMAD.WIDE R4, R17, 0x2, R56 ;  /* 0x0000000211047825 */ /* 0x001fc800078e0238 */
[----:B-1----:R-:W-:Y:S01]  /*8e10*/  IMAD.WIDE R6, R11, 0x2, R54 ;  /* 0x000000020b067825 */ /* 0x002fe200078e0236 */
[----:B------:R-:W-:Y:S01]  /*8e20*/  PRMT R14, R21, 0x7632, R14 ;  /* 0x00007632150e7816 */ /* 0x000fe2000000000e */
[----:B------:R-:W-:Y:S01]  /*8e30*/  @P0 STG.E.U16 desc[UR14][R4.64], R12 ;  /* 0x0000000c04000986 */ /* 0x000fe2000c10150e */
[----:B------:R-:W-:Y:S01]  /*8e40*/  ISETP.GE.AND P0, PT, R2, UR5, PT ;  /* 0x0000000502007c0c */ /* 0x000fe2000bf06270 */
[----:B--2---:R-:W-:Y:S01]  /*8e50*/  IMAD.WIDE R8, R11, 0x2, R56 ;  /* 0x000000020b087825 */ /* 0x004fe200078e0238 */
[----:B------:R-:W-:Y:S01]  /*8e60*/  ULDC UR5, c[0x0][0x228] ;  /* 0x00008a0000057ab9 */ /* 0x000fe20000000800 */
[----:B------:R0:W-:Y:S01]  /*8e70*/  @P1 STG.E.U16 desc[UR14][R6.64], R21 ;  /* 0x0000001506001986 */ /* 0x0001e2000c10150e */
[C---:B------:R-:W-:Y:S01]  /*8e80*/  ISETP.LT.AND P1, PT, R0.reuse, UR7, !P0 ;  /* 0x0000000700007c0c */ /* 0x040fe2000c721270 */
[----:B------:R-:W-:Y:S01]  /*8e90*/  IMAD.WIDE R10, R13, 0x2, R54 ;  /* 0x000000020d0a7825 */ /* 0x000fe200078e0236 */
[----:B------:R-:W-:Y:S01]  /*8ea0*/  ULDC UR7, c[0x0][0x228] ;  /* 0x00008a0000077ab9 */ /* 0x000fe20000000800 */
[----:B------:R-:W-:Y:S01]  /*8eb0*/  @P2 STG.E.U16 desc[UR14][R8.64], R14 ;  /* 0x0000000e08002986 */ /* 0x000fe2000c10150e */
[C---:B------:R-:W-:Y:S01]  /*8ec0*/  ISETP.LT.AND P2, PT, R0.reuse, UR5, !P4 ;  /* 0x0000000500007c0c */ /* 0x040fe2000e741270 */
[----:B------:R-:W-:Y:S01]  /*8ed0*/  ULDC UR5, c[0x0][0x228] ;  /* 0x00008a0000057ab9 */ /* 0x000fe20000000800 */
[C---:B------:R-:W-:Y:S01]  /*8ee0*/  ISETP.LT.AND P4, PT, R3.reuse, UR7, !P4 ;  /* 0x0000000703007c0c */ /* 0x040fe2000e781270 */
[----:B------:R1:W-:Y:S01]  /*8ef0*/  @P5 STG.E.U16 desc[UR14][R10.64], R50 ;  /* 0x000000320a005986 */ /* 0x0003e2000c10150e */
[----:B------:R-:W-:Y:S01]  /*8f00*/  ISETP.LT.AND P5, PT, R0, UR4, !P6 ;  /* 0x0000000400007c0c */ /* 0x000fe2000f7a1270 */
[----:B------:R-:W-:Y:S01]  /*8f10*/  ULDC UR4, c[0x0][0x228] ;  /* 0x00008a0000047ab9 */ /* 0x000fe20000000800 */
[----:B------:R-:W-:Y:S01]  /*8f20*/  ISETP.LT.AND P6, PT, R3, UR5, !P6 ;  /* 0x0000000503007c0c */ /* 0x000fe2000f7c1270 */
[----:B0-----:R-:W-:Y:S01]  /*8f30*/  VIADD R7, R13, UR6 ;  /* 0x000000060d077c36 */ /* 0x001fe20008000000 */
[----:B------:R-:W-:-:S02]  /*8f40*/  ISETP.LT.AND P3, PT, R3, UR4, !P3 ;  /* 0x0000000403007c0c */ /* 0x000fc4000df61270 */
[----:B------:R-:W-:Y:S01]  /*8f50*/  ISETP.LT.AND P0, PT, R3, UR8, !P0 ;  /* 0x0000000803007c0c */ /* 0x000fe2000c701270 */
[----:B------:R-:W-:Y:S01]  /*8f60*/  IMAD.WIDE R2, R13, 0x2, R56 ;  /* 0x000000020d027825 */ /* 0x000fe200078e0238 */
[----:B------:R-:W-:Y:S02]  /*8f70*/  PRMT R0, R22, 0x7632, R0 ;  /* 0x0000763216007816 */ /* 0x000fe40000000000 */
[----:B------:R-:W-:Y:S01]  /*8f80*/  PRMT R12, R51, 0x7632, R12 ;  /* 0x00007632330c7816 */ /* 0x000fe2000000000c */
[C---:B-1----:R-:W-:Y:S01]  /*8f90*/  VIADD R11, R7.reuse, UR6 ;  /* 0x00000006070b7c36 */ /* 0x042fe20008000000 */
[----:B------:R-:W-:Y:S01]  /*8fa0*/  PRMT R50, R50, 0x7632, R50 ;  /* 0x0000763232327816 */ /* 0x000fe20000000032 */
[----:B------:R-:W-:-:S04]  /*8fb0*/  IMAD.WIDE R4, R7, 0x2, R54 ;  /* 0x0000000207047825 */ /* 0x000fc800078e0236 */
[----:B------:R-:W-:Y:S01]  /*8fc0*/  VIADD R13, R11, UR6 ;  /* 0x000000060b0d7c36 */ /* 0x000fe20008000000 */
[----:B------:R0:W-:Y:S01]  /*8fd0*/  @P3 STG.E.U16 desc[UR14][R2.64], R50 ;  /* 0x0000003202003986 */ /* 0x0001e2000c10150e */
[----:B------:R-:W-:-:S03]  /*8fe0*/  IMAD.WIDE R6, R7, 0x2, R56 ;  /* 0x0000000207067825 */ /* 0x000fc600078e0238 */
        /* <DEDUP_REMOVED lines=9> */
[----:B------:R-:W-:Y:S05]  /*9080*/  @!P0 EXIT ;  /* 0x000000000000894d */ /* 0x000fea0003800000 */
[----:B------:R-:W-:-:S05]  /*9090*/  PRMT R28, R23, 0x7632, R28 ;  /* 0x00007632171c7816 */ /* 0x000fca000000001c */
[----:B------:R-:W-:Y:S01]  /*90a0*/  STG.E.U16 desc[UR14][R56.64], R28 ;  /* 0x0000001c38007986 */ /* 0x000fe2000c10150e */
[----:B------:R-:W-:Y:S05]  /*90b0*/  EXIT ;  /* 0x000000000000794d */ /* 0x000fea0003800000 */
.L_x_2:
[----:B------:R-:W-:-:S00]  /*90c0*/  BRA `(.L_x_2) ;  /* 0xfffffffc00fc7947 */ /* 0x000fc0000383ffff */
[----:B------:R-:W-:-:S00]  /*90d0*/  NOP ;  /* 0x0000000000007918 */ /* 0x000fc00000000000 */
        /* <DEDUP_REMOVED lines=10> */
.L_x_3:


//--------------------- .nv.shared.matmul_kernel  --------------------------
	.section	.nv.shared.matmul_kernel,"aw",@nobits
	.sectionflags	@""
	.align	16
	.zero		1024


//--------------------- .nv.shared.reserved.0     --------------------------
	.section	.nv.shared.reserved.0,"aw",@nobits
	.weak		__nv_reservedSMEM_offset_0_alias
	.size		__nv_reservedSMEM_offset_0_alias, 0, 0
	.other		__nv_reservedSMEM_offset_0_alias,@"STO_CUDA_RESERVED_SHARED STV_DEFAULT"
__nv_reservedSMEM_offset_0_alias:
	.zero		0


//--------------------- .nv.constant0.matmul_kernel --------------------------
	.section	.nv.constant0.matmul_kernel,"a",@progbits
	.sectionflags	@""
	.align	4
.nv.constant0.matmul_kernel:
	.zero		608


//--------------------- SYMBOLS --------------------------

	.type		.nv.reservedSmem.offset0,@object
	.size		.nv.reservedSmem.offset0,0x4
